//
// Generated by NVIDIA NVVM Compiler
//
// Compiler Build ID: CL-36424714
// Cuda compilation tools, release 13.0, V13.0.88
// Based on NVVM 20.0.0
//

.version 9.0
.target sm_100
.address_size 64

	// .globl	_Z18k_back_propagationP7network
// _ZZ23k_gradient_hidden_layerPfS_S_S_iiE10sh_da_next has been demoted
// _ZZ12k_gradient_wPfS_S_iiE4shda has been demoted
// _ZZ12k_gradient_wPfS_S_iiE3sha has been demoted
// _ZZ14k_feed_forwardPfS_S_S_S_iibE3shx has been demoted

.visible .entry _Z18k_back_propagationP7network(
	.param .u64 .ptr .align 1 _Z18k_back_propagationP7network_param_0
)
{
	.reg .pred 	%p<83>;
	.reg .b32 	%r<231>;
	.reg .b32 	%f<500>;
	.reg .b64 	%rd<176>;
	// demoted variable
	.shared .align 4 .b8 _ZZ23k_gradient_hidden_layerPfS_S_S_iiE10sh_da_next[4096];
	// demoted variable
	.shared .align 4 .b8 _ZZ12k_gradient_wPfS_S_iiE4shda[4096];
	// demoted variable
	.shared .align 4 .b8 _ZZ12k_gradient_wPfS_S_iiE3sha[4096];
	ld.param.u64 	%rd25, [_Z18k_back_propagationP7network_param_0];
	cvta.to.global.u64 	%rd1, %rd25;
	ld.global.u32 	%r204, [%rd1];
	setp.lt.s32 	%p1, %r204, 1;
	@%p1 bra 	$L__BB0_102;
	mov.u32 	%r2, %tid.x;
	mov.u32 	%r3, %ctaid.x;
	shl.b32 	%r102, %r2, 2;
	mov.u32 	%r103, _ZZ12k_gradient_wPfS_S_iiE4shda;
	add.s32 	%r4, %r103, %r102;
	mov.u32 	%r104, _ZZ12k_gradient_wPfS_S_iiE3sha;
	add.s32 	%r5, %r104, %r102;
$L__BB0_2:
	add.s32 	%r7, %r204, -1;
	ld.global.u64 	%rd2, [%rd1+8];
	mul.wide.u32 	%rd26, %r7, 8;
	add.s64 	%rd27, %rd2, %rd26;
	ld.u64 	%rd3, [%rd27];
	ld.global.u32 	%r105, [%rd1];
	setp.ne.s32 	%p2, %r204, %r105;
	@%p2 bra 	$L__BB0_5;
	ld.u32 	%r139, [%rd3];
	mul.lo.s32 	%r8, %r139, %r3;
	setp.ge.s32 	%p28, %r2, %r139;
	@%p28 bra 	$L__BB0_37;
	ld.global.u64 	%rd105, [%rd1+16];
	ld.u64 	%rd106, [%rd3+32];
	ld.u64 	%rd107, [%rd3+64];
	add.s32 	%r140, %r8, %r2;
	mul.wide.s32 	%rd108, %r140, 4;
	add.s64 	%rd109, %rd106, %rd108;
	ld.f32 	%f143, [%rd109];
	add.s64 	%rd110, %rd105, %rd108;
	ld.f32 	%f144, [%rd110];
	sub.f32 	%f145, %f143, %f144;
	add.s64 	%rd111, %rd107, %rd108;
	st.f32 	[%rd111], %f145;
	bra.uni 	$L__BB0_37;
$L__BB0_5:
	mul.wide.u32 	%rd28, %r204, 8;
	add.s64 	%rd29, %rd2, %rd28;
	ld.u64 	%rd30, [%rd29];
	ld.u64 	%rd4, [%rd30+8];
	ld.u64 	%rd5, [%rd30+48];
	ld.v2.u32 	{%r106, %r107}, [%rd30];
	setp.ge.s32 	%p3, %r2, %r106;
	setp.lt.s32 	%p4, %r107, 1;
	or.pred  	%p5, %p3, %p4;
	@%p5 bra 	$L__BB0_19;
	mul.lo.s32 	%r109, %r106, %r3;
	mul.lo.s32 	%r110, %r109, %r107;
	mad.lo.s32 	%r11, %r107, %r2, %r110;
	add.s32 	%r12, %r110, %r2;
	and.b32  	%r13, %r107, 15;
	setp.lt.u32 	%p6, %r107, 16;
	mov.b32 	%r209, 0;
	@%p6 bra 	$L__BB0_9;
	and.b32  	%r209, %r107, 2147483632;
	neg.s32 	%r207, %r209;
	shl.b32 	%r16, %r106, 4;
	add.s64 	%rd6, %rd4, 32;
	mov.u32 	%r205, %r11;
	mov.u32 	%r206, %r12;
$L__BB0_8:
	.pragma "nounroll";
	mul.wide.s32 	%rd31, %r205, 4;
	add.s64 	%rd32, %rd6, %rd31;
	ld.f32 	%f15, [%rd32+-32];
	mul.wide.s32 	%rd33, %r206, 4;
	add.s64 	%rd34, %rd5, %rd33;
	st.f32 	[%rd34], %f15;
	ld.f32 	%f16, [%rd32+-28];
	mul.wide.s32 	%rd35, %r106, 4;
	add.s64 	%rd36, %rd34, %rd35;
	st.f32 	[%rd36], %f16;
	ld.f32 	%f17, [%rd32+-24];
	add.s64 	%rd37, %rd36, %rd35;
	st.f32 	[%rd37], %f17;
	ld.f32 	%f18, [%rd32+-20];
	add.s64 	%rd38, %rd37, %rd35;
	st.f32 	[%rd38], %f18;
	ld.f32 	%f19, [%rd32+-16];
	add.s64 	%rd39, %rd38, %rd35;
	st.f32 	[%rd39], %f19;
	ld.f32 	%f20, [%rd32+-12];
	add.s64 	%rd40, %rd39, %rd35;
	st.f32 	[%rd40], %f20;
	ld.f32 	%f21, [%rd32+-8];
	add.s64 	%rd41, %rd40, %rd35;
	st.f32 	[%rd41], %f21;
	ld.f32 	%f22, [%rd32+-4];
	add.s64 	%rd42, %rd41, %rd35;
	st.f32 	[%rd42], %f22;
	ld.f32 	%f23, [%rd32];
	add.s64 	%rd43, %rd42, %rd35;
	st.f32 	[%rd43], %f23;
	ld.f32 	%f24, [%rd32+4];
	add.s64 	%rd44, %rd43, %rd35;
	st.f32 	[%rd44], %f24;
	ld.f32 	%f25, [%rd32+8];
	add.s64 	%rd45, %rd44, %rd35;
	st.f32 	[%rd45], %f25;
	ld.f32 	%f26, [%rd32+12];
	add.s64 	%rd46, %rd45, %rd35;
	st.f32 	[%rd46], %f26;
	ld.f32 	%f27, [%rd32+16];
	add.s64 	%rd47, %rd46, %rd35;
	st.f32 	[%rd47], %f27;
	ld.f32 	%f28, [%rd32+20];
	add.s64 	%rd48, %rd47, %rd35;
	st.f32 	[%rd48], %f28;
	ld.f32 	%f29, [%rd32+24];
	add.s64 	%rd49, %rd48, %rd35;
	st.f32 	[%rd49], %f29;
	ld.f32 	%f30, [%rd32+28];
	add.s64 	%rd50, %rd49, %rd35;
	st.f32 	[%rd50], %f30;
	add.s32 	%r207, %r207, 16;
	add.s32 	%r206, %r206, %r16;
	add.s32 	%r205, %r205, 16;
	setp.ne.s32 	%p7, %r207, 0;
	@%p7 bra 	$L__BB0_8;
$L__BB0_9:
	setp.eq.s32 	%p8, %r13, 0;
	@%p8 bra 	$L__BB0_19;
	and.b32  	%r24, %r107, 7;
	setp.lt.u32 	%p9, %r13, 8;
	@%p9 bra 	$L__BB0_12;
	add.s32 	%r111, %r11, %r209;
	mul.wide.s32 	%rd51, %r111, 4;
	add.s64 	%rd52, %rd4, %rd51;
	ld.f32 	%f31, [%rd52];
	mad.lo.s32 	%r112, %r209, %r106, %r12;
	mul.wide.s32 	%rd53, %r112, 4;
	add.s64 	%rd54, %rd5, %rd53;
	st.f32 	[%rd54], %f31;
	ld.f32 	%f32, [%rd52+4];
	mul.wide.s32 	%rd55, %r106, 4;
	add.s64 	%rd56, %rd54, %rd55;
	st.f32 	[%rd56], %f32;
	ld.f32 	%f33, [%rd52+8];
	add.s64 	%rd57, %rd56, %rd55;
	st.f32 	[%rd57], %f33;
	ld.f32 	%f34, [%rd52+12];
	add.s64 	%rd58, %rd57, %rd55;
	st.f32 	[%rd58], %f34;
	ld.f32 	%f35, [%rd52+16];
	add.s64 	%rd59, %rd58, %rd55;
	st.f32 	[%rd59], %f35;
	ld.f32 	%f36, [%rd52+20];
	add.s64 	%rd60, %rd59, %rd55;
	st.f32 	[%rd60], %f36;
	ld.f32 	%f37, [%rd52+24];
	add.s64 	%rd61, %rd60, %rd55;
	st.f32 	[%rd61], %f37;
	ld.f32 	%f38, [%rd52+28];
	add.s64 	%rd62, %rd61, %rd55;
	st.f32 	[%rd62], %f38;
	add.s32 	%r209, %r209, 8;
$L__BB0_12:
	setp.eq.s32 	%p10, %r24, 0;
	@%p10 bra 	$L__BB0_19;
	and.b32  	%r27, %r107, 3;
	setp.lt.u32 	%p11, %r24, 4;
	@%p11 bra 	$L__BB0_15;
	add.s32 	%r113, %r11, %r209;
	mul.wide.s32 	%rd63, %r113, 4;
	add.s64 	%rd64, %rd4, %rd63;
	ld.f32 	%f39, [%rd64];
	mad.lo.s32 	%r114, %r209, %r106, %r12;
	mul.wide.s32 	%rd65, %r114, 4;
	add.s64 	%rd66, %rd5, %rd65;
	st.f32 	[%rd66], %f39;
	ld.f32 	%f40, [%rd64+4];
	mul.wide.s32 	%rd67, %r106, 4;
	add.s64 	%rd68, %rd66, %rd67;
	st.f32 	[%rd68], %f40;
	ld.f32 	%f41, [%rd64+8];
	add.s64 	%rd69, %rd68, %rd67;
	st.f32 	[%rd69], %f41;
	ld.f32 	%f42, [%rd64+12];
	add.s64 	%rd70, %rd69, %rd67;
	st.f32 	[%rd70], %f42;
	add.s32 	%r209, %r209, 4;
$L__BB0_15:
	setp.eq.s32 	%p12, %r27, 0;
	@%p12 bra 	$L__BB0_19;
	add.s32 	%r115, %r11, %r209;
	mul.wide.s32 	%rd71, %r115, 4;
	add.s64 	%rd7, %rd4, %rd71;
	ld.f32 	%f43, [%rd7];
	mad.lo.s32 	%r116, %r209, %r106, %r12;
	mul.wide.s32 	%rd72, %r116, 4;
	add.s64 	%rd8, %rd5, %rd72;
	st.f32 	[%rd8], %f43;
	setp.eq.s32 	%p13, %r27, 1;
	@%p13 bra 	$L__BB0_19;
	ld.f32 	%f44, [%rd7+4];
	mul.wide.s32 	%rd9, %r106, 4;
	add.s64 	%rd10, %rd8, %rd9;
	st.f32 	[%rd10], %f44;
	setp.eq.s32 	%p14, %r27, 2;
	@%p14 bra 	$L__BB0_19;
	ld.f32 	%f45, [%rd7+8];
	add.s64 	%rd73, %rd10, %rd9;
	st.f32 	[%rd73], %f45;
$L__BB0_19:
	bar.sync 	0;
	ld.u64 	%rd11, [%rd3+64];
	ld.global.u64 	%rd74, [%rd1+8];
	mul.wide.u32 	%rd75, %r204, 8;
	add.s64 	%rd76, %rd74, %rd75;
	ld.u64 	%rd12, [%rd76];
	ld.u64 	%rd13, [%rd12+48];
	ld.u64 	%rd14, [%rd3+40];
	ld.v2.u32 	{%r30, %r31}, [%rd12];
	setp.ge.s32 	%p15, %r2, %r30;
	@%p15 bra 	$L__BB0_21;
	ld.u64 	%rd77, [%rd12+64];
	mad.lo.s32 	%r117, %r30, %r3, %r2;
	mul.wide.u32 	%rd78, %r117, 4;
	add.s64 	%rd79, %rd77, %rd78;
	ld.f32 	%f46, [%rd79];
	shl.b32 	%r118, %r2, 2;
	mov.u32 	%r119, _ZZ23k_gradient_hidden_layerPfS_S_S_iiE10sh_da_next;
	add.s32 	%r120, %r119, %r118;
	st.shared.f32 	[%r120], %f46;
$L__BB0_21:
	bar.sync 	0;
	setp.ge.s32 	%p16, %r2, %r31;
	@%p16 bra 	$L__BB0_37;
	setp.lt.s32 	%p17, %r30, 1;
	mov.f32 	%f499, 0f00000000;
	@%p17 bra 	$L__BB0_36;
	mul.lo.s32 	%r32, %r30, %r2;
	and.b32  	%r33, %r30, 15;
	setp.lt.u32 	%p18, %r30, 16;
	mov.f32 	%f499, 0f00000000;
	mov.b32 	%r213, 0;
	@%p18 bra 	$L__BB0_26;
	and.b32  	%r213, %r30, 2147483632;
	mov.f32 	%f499, 0f00000000;
	mov.b32 	%r211, 0;
$L__BB0_25:
	.pragma "nounroll";
	add.s32 	%r123, %r211, %r32;
	mul.wide.u32 	%rd80, %r123, 4;
	add.s64 	%rd81, %rd13, %rd80;
	ld.f32 	%f51, [%rd81];
	shl.b32 	%r124, %r211, 2;
	mov.u32 	%r125, _ZZ23k_gradient_hidden_layerPfS_S_S_iiE10sh_da_next;
	add.s32 	%r126, %r125, %r124;
	ld.shared.f32 	%f52, [%r126];
	fma.rn.f32 	%f53, %f51, %f52, %f499;
	ld.f32 	%f54, [%rd81+4];
	ld.shared.f32 	%f55, [%r126+4];
	fma.rn.f32 	%f56, %f54, %f55, %f53;
	ld.f32 	%f57, [%rd81+8];
	ld.shared.f32 	%f58, [%r126+8];
	fma.rn.f32 	%f59, %f57, %f58, %f56;
	ld.f32 	%f60, [%rd81+12];
	ld.shared.f32 	%f61, [%r126+12];
	fma.rn.f32 	%f62, %f60, %f61, %f59;
	ld.f32 	%f63, [%rd81+16];
	ld.shared.f32 	%f64, [%r126+16];
	fma.rn.f32 	%f65, %f63, %f64, %f62;
	ld.f32 	%f66, [%rd81+20];
	ld.shared.f32 	%f67, [%r126+20];
	fma.rn.f32 	%f68, %f66, %f67, %f65;
	ld.f32 	%f69, [%rd81+24];
	ld.shared.f32 	%f70, [%r126+24];
	fma.rn.f32 	%f71, %f69, %f70, %f68;
	ld.f32 	%f72, [%rd81+28];
	ld.shared.f32 	%f73, [%r126+28];
	fma.rn.f32 	%f74, %f72, %f73, %f71;
	ld.f32 	%f75, [%rd81+32];
	ld.shared.f32 	%f76, [%r126+32];
	fma.rn.f32 	%f77, %f75, %f76, %f74;
	ld.f32 	%f78, [%rd81+36];
	ld.shared.f32 	%f79, [%r126+36];
	fma.rn.f32 	%f80, %f78, %f79, %f77;
	ld.f32 	%f81, [%rd81+40];
	ld.shared.f32 	%f82, [%r126+40];
	fma.rn.f32 	%f83, %f81, %f82, %f80;
	ld.f32 	%f84, [%rd81+44];
	ld.shared.f32 	%f85, [%r126+44];
	fma.rn.f32 	%f86, %f84, %f85, %f83;
	ld.f32 	%f87, [%rd81+48];
	ld.shared.f32 	%f88, [%r126+48];
	fma.rn.f32 	%f89, %f87, %f88, %f86;
	ld.f32 	%f90, [%rd81+52];
	ld.shared.f32 	%f91, [%r126+52];
	fma.rn.f32 	%f92, %f90, %f91, %f89;
	ld.f32 	%f93, [%rd81+56];
	ld.shared.f32 	%f94, [%r126+56];
	fma.rn.f32 	%f95, %f93, %f94, %f92;
	ld.f32 	%f96, [%rd81+60];
	ld.shared.f32 	%f97, [%r126+60];
	fma.rn.f32 	%f499, %f96, %f97, %f95;
	add.s32 	%r211, %r211, 16;
	setp.ne.s32 	%p19, %r211, %r213;
	@%p19 bra 	$L__BB0_25;
$L__BB0_26:
	setp.eq.s32 	%p20, %r33, 0;
	@%p20 bra 	$L__BB0_36;
	and.b32  	%r38, %r30, 7;
	setp.lt.u32 	%p21, %r33, 8;
	@%p21 bra 	$L__BB0_29;
	add.s32 	%r127, %r213, %r32;
	mul.wide.u32 	%rd82, %r127, 4;
	add.s64 	%rd83, %rd13, %rd82;
	ld.f32 	%f99, [%rd83];
	shl.b32 	%r128, %r213, 2;
	mov.u32 	%r129, _ZZ23k_gradient_hidden_layerPfS_S_S_iiE10sh_da_next;
	add.s32 	%r130, %r129, %r128;
	ld.shared.f32 	%f100, [%r130];
	fma.rn.f32 	%f101, %f99, %f100, %f499;
	cvt.u64.u32 	%rd84, %r32;
	cvt.u64.u32 	%rd85, %r213;
	add.s64 	%rd86, %rd85, %rd84;
	shl.b64 	%rd87, %rd86, 2;
	add.s64 	%rd88, %rd13, %rd87;
	ld.f32 	%f102, [%rd88+4];
	ld.shared.f32 	%f103, [%r130+4];
	fma.rn.f32 	%f104, %f102, %f103, %f101;
	ld.f32 	%f105, [%rd88+8];
	ld.shared.f32 	%f106, [%r130+8];
	fma.rn.f32 	%f107, %f105, %f106, %f104;
	ld.f32 	%f108, [%rd88+12];
	ld.shared.f32 	%f109, [%r130+12];
	fma.rn.f32 	%f110, %f108, %f109, %f107;
	ld.f32 	%f111, [%rd88+16];
	ld.shared.f32 	%f112, [%r130+16];
	fma.rn.f32 	%f113, %f111, %f112, %f110;
	ld.f32 	%f114, [%rd88+20];
	ld.shared.f32 	%f115, [%r130+20];
	fma.rn.f32 	%f116, %f114, %f115, %f113;
	ld.f32 	%f117, [%rd88+24];
	ld.shared.f32 	%f118, [%r130+24];
	fma.rn.f32 	%f119, %f117, %f118, %f116;
	ld.f32 	%f120, [%rd88+28];
	ld.shared.f32 	%f121, [%r130+28];
	fma.rn.f32 	%f499, %f120, %f121, %f119;
	add.s32 	%r213, %r213, 8;
$L__BB0_29:
	setp.eq.s32 	%p22, %r38, 0;
	@%p22 bra 	$L__BB0_36;
	and.b32  	%r41, %r30, 3;
	setp.lt.u32 	%p23, %r38, 4;
	@%p23 bra 	$L__BB0_32;
	add.s32 	%r131, %r213, %r32;
	mul.wide.u32 	%rd89, %r131, 4;
	add.s64 	%rd90, %rd13, %rd89;
	ld.f32 	%f123, [%rd90];
	shl.b32 	%r132, %r213, 2;
	mov.u32 	%r133, _ZZ23k_gradient_hidden_layerPfS_S_S_iiE10sh_da_next;
	add.s32 	%r134, %r133, %r132;
	ld.shared.f32 	%f124, [%r134];
	fma.rn.f32 	%f125, %f123, %f124, %f499;
	cvt.u64.u32 	%rd91, %r32;
	cvt.u64.u32 	%rd92, %r213;
	add.s64 	%rd93, %rd92, %rd91;
	shl.b64 	%rd94, %rd93, 2;
	add.s64 	%rd95, %rd13, %rd94;
	ld.f32 	%f126, [%rd95+4];
	ld.shared.f32 	%f127, [%r134+4];
	fma.rn.f32 	%f128, %f126, %f127, %f125;
	ld.f32 	%f129, [%rd95+8];
	ld.shared.f32 	%f130, [%r134+8];
	fma.rn.f32 	%f131, %f129, %f130, %f128;
	ld.f32 	%f132, [%rd95+12];
	ld.shared.f32 	%f133, [%r134+12];
	fma.rn.f32 	%f499, %f132, %f133, %f131;
	add.s32 	%r213, %r213, 4;
$L__BB0_32:
	setp.eq.s32 	%p24, %r41, 0;
	@%p24 bra 	$L__BB0_36;
	add.s32 	%r135, %r213, %r32;
	mul.wide.u32 	%rd96, %r135, 4;
	add.s64 	%rd97, %rd13, %rd96;
	ld.f32 	%f134, [%rd97];
	shl.b32 	%r136, %r213, 2;
	mov.u32 	%r137, _ZZ23k_gradient_hidden_layerPfS_S_S_iiE10sh_da_next;
	add.s32 	%r44, %r137, %r136;
	ld.shared.f32 	%f135, [%r44];
	fma.rn.f32 	%f499, %f134, %f135, %f499;
	setp.eq.s32 	%p25, %r41, 1;
	@%p25 bra 	$L__BB0_36;
	cvt.u64.u32 	%rd98, %r32;
	cvt.u64.u32 	%rd99, %r213;
	add.s64 	%rd100, %rd99, %rd98;
	shl.b64 	%rd101, %rd100, 2;
	add.s64 	%rd15, %rd13, %rd101;
	ld.f32 	%f136, [%rd15+4];
	ld.shared.f32 	%f137, [%r44+4];
	fma.rn.f32 	%f499, %f136, %f137, %f499;
	setp.eq.s32 	%p26, %r41, 2;
	@%p26 bra 	$L__BB0_36;
	ld.f32 	%f138, [%rd15+8];
	ld.shared.f32 	%f139, [%r44+8];
	fma.rn.f32 	%f499, %f138, %f139, %f499;
$L__BB0_36:
	mad.lo.s32 	%r138, %r31, %r3, %r2;
	mul.wide.s32 	%rd102, %r138, 4;
	add.s64 	%rd103, %rd14, %rd102;
	ld.f32 	%f140, [%rd103];
	setp.gt.f32 	%p27, %f140, 0f00000000;
	selp.f32 	%f141, 0f3F800000, 0f00000000, %p27;
	mul.f32 	%f142, %f499, %f141;
	add.s64 	%rd104, %rd11, %rd102;
	st.f32 	[%rd104], %f142;
$L__BB0_37:
	bar.sync 	0;
	setp.eq.s32 	%p29, %r204, 1;
	@%p29 bra 	$L__BB0_54;
	ld.u64 	%rd16, [%rd3+72];
	ld.global.u64 	%rd112, [%rd1+8];
	add.s32 	%r141, %r204, -2;
	mul.wide.u32 	%rd113, %r141, 8;
	add.s64 	%rd114, %rd112, %rd113;
	ld.u64 	%rd115, [%rd114];
	ld.u64 	%rd17, [%rd115+32];
	ld.v2.u32 	{%r45, %r46}, [%rd3];
	mul.lo.s32 	%r47, %r45, %r3;
	setp.ge.s32 	%p30, %r2, %r45;
	@%p30 bra 	$L__BB0_40;
	ld.u64 	%rd116, [%rd3+64];
	add.s32 	%r142, %r47, %r2;
	mul.wide.s32 	%rd117, %r142, 4;
	add.s64 	%rd118, %rd116, %rd117;
	ld.f32 	%f146, [%rd118];
	st.shared.f32 	[%r4], %f146;
$L__BB0_40:
	setp.ge.s32 	%p31, %r2, %r46;
	@%p31 bra 	$L__BB0_42;
	mad.lo.s32 	%r143, %r46, %r3, %r2;
	mul.wide.s32 	%rd119, %r143, 4;
	add.s64 	%rd120, %rd17, %rd119;
	ld.f32 	%f147, [%rd120];
	st.shared.f32 	[%r5], %f147;
$L__BB0_42:
	setp.ge.s32 	%p32, %r2, %r45;
	bar.sync 	0;
	setp.lt.s32 	%p33, %r46, 1;
	or.pred  	%p34, %p32, %p33;
	@%p34 bra 	$L__BB0_70;
	mul.lo.s32 	%r145, %r45, %r2;
	mad.lo.s32 	%r48, %r47, %r46, %r145;
	and.b32  	%r49, %r46, 7;
	setp.lt.u32 	%p35, %r46, 8;
	mov.b32 	%r221, 0;
	@%p35 bra 	$L__BB0_46;
	and.b32  	%r221, %r46, 2147483640;
	mov.b32 	%r215, 0;
$L__BB0_45:
	.pragma "nounroll";
	ld.shared.f32 	%f148, [%r4];
	shl.b32 	%r147, %r215, 2;
	mov.u32 	%r148, _ZZ12k_gradient_wPfS_S_iiE3sha;
	add.s32 	%r149, %r148, %r147;
	ld.shared.f32 	%f149, [%r149];
	mul.f32 	%f150, %f148, %f149;
	add.s32 	%r150, %r48, %r215;
	mul.wide.s32 	%rd121, %r150, 4;
	add.s64 	%rd122, %rd16, %rd121;
	st.f32 	[%rd122], %f150;
	ld.shared.f32 	%f151, [%r4];
	ld.shared.f32 	%f152, [%r149+4];
	mul.f32 	%f153, %f151, %f152;
	st.f32 	[%rd122+4], %f153;
	ld.shared.f32 	%f154, [%r4];
	ld.shared.f32 	%f155, [%r149+8];
	mul.f32 	%f156, %f154, %f155;
	st.f32 	[%rd122+8], %f156;
	ld.shared.f32 	%f157, [%r4];
	ld.shared.f32 	%f158, [%r149+12];
	mul.f32 	%f159, %f157, %f158;
	st.f32 	[%rd122+12], %f159;
	ld.shared.f32 	%f160, [%r4];
	ld.shared.f32 	%f161, [%r149+16];
	mul.f32 	%f162, %f160, %f161;
	st.f32 	[%rd122+16], %f162;
	ld.shared.f32 	%f163, [%r4];
	ld.shared.f32 	%f164, [%r149+20];
	mul.f32 	%f165, %f163, %f164;
	st.f32 	[%rd122+20], %f165;
	ld.shared.f32 	%f166, [%r4];
	ld.shared.f32 	%f167, [%r149+24];
	mul.f32 	%f168, %f166, %f167;
	st.f32 	[%rd122+24], %f168;
	ld.shared.f32 	%f169, [%r4];
	ld.shared.f32 	%f170, [%r149+28];
	mul.f32 	%f171, %f169, %f170;
	st.f32 	[%rd122+28], %f171;
	add.s32 	%r215, %r215, 8;
	setp.eq.s32 	%p36, %r215, %r221;
	@%p36 bra 	$L__BB0_46;
	bra.uni 	$L__BB0_45;
$L__BB0_46:
	setp.eq.s32 	%p37, %r49, 0;
	@%p37 bra 	$L__BB0_70;
	and.b32  	%r68, %r46, 3;
	setp.lt.u32 	%p38, %r49, 4;
	@%p38 bra 	$L__BB0_49;
	ld.shared.f32 	%f172, [%r4];
	shl.b32 	%r151, %r221, 2;
	mov.u32 	%r152, _ZZ12k_gradient_wPfS_S_iiE3sha;
	add.s32 	%r153, %r152, %r151;
	ld.shared.f32 	%f173, [%r153];
	mul.f32 	%f174, %f172, %f173;
	add.s32 	%r154, %r48, %r221;
	mul.wide.s32 	%rd123, %r154, 4;
	add.s64 	%rd124, %rd16, %rd123;
	st.f32 	[%rd124], %f174;
	ld.shared.f32 	%f175, [%r4];
	ld.shared.f32 	%f176, [%r153+4];
	mul.f32 	%f177, %f175, %f176;
	st.f32 	[%rd124+4], %f177;
	ld.shared.f32 	%f178, [%r4];
	ld.shared.f32 	%f179, [%r153+8];
	mul.f32 	%f180, %f178, %f179;
	st.f32 	[%rd124+8], %f180;
	ld.shared.f32 	%f181, [%r4];
	ld.shared.f32 	%f182, [%r153+12];
	mul.f32 	%f183, %f181, %f182;
	st.f32 	[%rd124+12], %f183;
	add.s32 	%r221, %r221, 4;
$L__BB0_49:
	setp.eq.s32 	%p39, %r68, 0;
	@%p39 bra 	$L__BB0_70;
	setp.eq.s32 	%p40, %r68, 1;
	@%p40 bra 	$L__BB0_52;
	ld.shared.f32 	%f184, [%r4];
	shl.b32 	%r155, %r221, 2;
	mov.u32 	%r156, _ZZ12k_gradient_wPfS_S_iiE3sha;
	add.s32 	%r157, %r156, %r155;
	ld.shared.f32 	%f185, [%r157];
	mul.f32 	%f186, %f184, %f185;
	add.s32 	%r158, %r48, %r221;
	mul.wide.s32 	%rd125, %r158, 4;
	add.s64 	%rd126, %rd16, %rd125;
	st.f32 	[%rd126], %f186;
	ld.shared.f32 	%f187, [%r4];
	ld.shared.f32 	%f188, [%r157+4];
	mul.f32 	%f189, %f187, %f188;
	st.f32 	[%rd126+4], %f189;
	add.s32 	%r221, %r221, 2;
$L__BB0_52:
	and.b32  	%r159, %r46, 1;
	setp.eq.b32 	%p41, %r159, 1;
	not.pred 	%p42, %p41;
	@%p42 bra 	$L__BB0_70;
	ld.shared.f32 	%f190, [%r4];
	shl.b32 	%r160, %r221, 2;
	mov.u32 	%r161, _ZZ12k_gradient_wPfS_S_iiE3sha;
	add.s32 	%r162, %r161, %r160;
	ld.shared.f32 	%f191, [%r162];
	mul.f32 	%f192, %f190, %f191;
	add.s32 	%r163, %r48, %r221;
	mul.wide.s32 	%rd127, %r163, 4;
	add.s64 	%rd128, %rd16, %rd127;
	st.f32 	[%rd128], %f192;
	bra.uni 	$L__BB0_70;
$L__BB0_54:
	ld.u64 	%rd18, [%rd3+72];
	ld.u64 	%rd19, [%rd3+16];
	ld.v2.u32 	{%r53, %r54}, [%rd3];
	mul.lo.s32 	%r55, %r53, %r3;
	setp.ge.s32 	%p43, %r2, %r53;
	@%p43 bra 	$L__BB0_56;
	ld.u64 	%rd129, [%rd3+64];
	add.s32 	%r164, %r55, %r2;
	mul.wide.s32 	%rd130, %r164, 4;
	add.s64 	%rd131, %rd129, %rd130;
	ld.f32 	%f193, [%rd131];
	st.shared.f32 	[%r4], %f193;
$L__BB0_56:
	setp.ge.s32 	%p44, %r2, %r54;
	@%p44 bra 	$L__BB0_58;
	mad.lo.s32 	%r165, %r54, %r3, %r2;
	mul.wide.s32 	%rd132, %r165, 4;
	add.s64 	%rd133, %rd19, %rd132;
	ld.f32 	%f194, [%rd133];
	st.shared.f32 	[%r5], %f194;
$L__BB0_58:
	setp.ge.s32 	%p45, %r2, %r53;
	bar.sync 	0;
	setp.lt.s32 	%p46, %r54, 1;
	or.pred  	%p47, %p45, %p46;
	@%p47 bra 	$L__BB0_70;
	mul.lo.s32 	%r167, %r53, %r2;
	mad.lo.s32 	%r56, %r55, %r54, %r167;
	and.b32  	%r57, %r54, 7;
	setp.lt.u32 	%p48, %r54, 8;
	mov.b32 	%r218, 0;
	@%p48 bra 	$L__BB0_62;
	and.b32  	%r218, %r54, 2147483640;
	mov.b32 	%r216, 0;
$L__BB0_61:
	.pragma "nounroll";
	ld.shared.f32 	%f195, [%r4];
	shl.b32 	%r169, %r216, 2;
	mov.u32 	%r170, _ZZ12k_gradient_wPfS_S_iiE3sha;
	add.s32 	%r171, %r170, %r169;
	ld.shared.f32 	%f196, [%r171];
	mul.f32 	%f197, %f195, %f196;
	add.s32 	%r172, %r56, %r216;
	mul.wide.s32 	%rd134, %r172, 4;
	add.s64 	%rd135, %rd18, %rd134;
	st.f32 	[%rd135], %f197;
	ld.shared.f32 	%f198, [%r4];
	ld.shared.f32 	%f199, [%r171+4];
	mul.f32 	%f200, %f198, %f199;
	st.f32 	[%rd135+4], %f200;
	ld.shared.f32 	%f201, [%r4];
	ld.shared.f32 	%f202, [%r171+8];
	mul.f32 	%f203, %f201, %f202;
	st.f32 	[%rd135+8], %f203;
	ld.shared.f32 	%f204, [%r4];
	ld.shared.f32 	%f205, [%r171+12];
	mul.f32 	%f206, %f204, %f205;
	st.f32 	[%rd135+12], %f206;
	ld.shared.f32 	%f207, [%r4];
	ld.shared.f32 	%f208, [%r171+16];
	mul.f32 	%f209, %f207, %f208;
	st.f32 	[%rd135+16], %f209;
	ld.shared.f32 	%f210, [%r4];
	ld.shared.f32 	%f211, [%r171+20];
	mul.f32 	%f212, %f210, %f211;
	st.f32 	[%rd135+20], %f212;
	ld.shared.f32 	%f213, [%r4];
	ld.shared.f32 	%f214, [%r171+24];
	mul.f32 	%f215, %f213, %f214;
	st.f32 	[%rd135+24], %f215;
	ld.shared.f32 	%f216, [%r4];
	ld.shared.f32 	%f217, [%r171+28];
	mul.f32 	%f218, %f216, %f217;
	st.f32 	[%rd135+28], %f218;
	add.s32 	%r216, %r216, 8;
	setp.ne.s32 	%p49, %r216, %r218;
	@%p49 bra 	$L__BB0_61;
$L__BB0_62:
	setp.eq.s32 	%p50, %r57, 0;
	@%p50 bra 	$L__BB0_70;
	and.b32  	%r62, %r54, 3;
	setp.lt.u32 	%p51, %r57, 4;
	@%p51 bra 	$L__BB0_65;
	ld.shared.f32 	%f219, [%r4];
	shl.b32 	%r173, %r218, 2;
	mov.u32 	%r174, _ZZ12k_gradient_wPfS_S_iiE3sha;
	add.s32 	%r175, %r174, %r173;
	ld.shared.f32 	%f220, [%r175];
	mul.f32 	%f221, %f219, %f220;
	add.s32 	%r176, %r56, %r218;
	mul.wide.s32 	%rd136, %r176, 4;
	add.s64 	%rd137, %rd18, %rd136;
	st.f32 	[%rd137], %f221;
	ld.shared.f32 	%f222, [%r4];
	ld.shared.f32 	%f223, [%r175+4];
	mul.f32 	%f224, %f222, %f223;
	st.f32 	[%rd137+4], %f224;
	ld.shared.f32 	%f225, [%r4];
	ld.shared.f32 	%f226, [%r175+8];
	mul.f32 	%f227, %f225, %f226;
	st.f32 	[%rd137+8], %f227;
	ld.shared.f32 	%f228, [%r4];
	ld.shared.f32 	%f229, [%r175+12];
	mul.f32 	%f230, %f228, %f229;
	st.f32 	[%rd137+12], %f230;
	add.s32 	%r218, %r218, 4;
$L__BB0_65:
	setp.eq.s32 	%p52, %r62, 0;
	@%p52 bra 	$L__BB0_70;
	setp.eq.s32 	%p53, %r62, 1;
	@%p53 bra 	$L__BB0_68;
	ld.shared.f32 	%f231, [%r4];
	shl.b32 	%r177, %r218, 2;
	mov.u32 	%r178, _ZZ12k_gradient_wPfS_S_iiE3sha;
	add.s32 	%r179, %r178, %r177;
	ld.shared.f32 	%f232, [%r179];
	mul.f32 	%f233, %f231, %f232;
	add.s32 	%r180, %r56, %r218;
	mul.wide.s32 	%rd138, %r180, 4;
	add.s64 	%rd139, %rd18, %rd138;
	st.f32 	[%rd139], %f233;
	ld.shared.f32 	%f234, [%r4];
	ld.shared.f32 	%f235, [%r179+4];
	mul.f32 	%f236, %f234, %f235;
	st.f32 	[%rd139+4], %f236;
	add.s32 	%r218, %r218, 2;
$L__BB0_68:
	and.b32  	%r181, %r54, 1;
	setp.eq.b32 	%p54, %r181, 1;
	not.pred 	%p55, %p54;
	@%p55 bra 	$L__BB0_70;
	ld.shared.f32 	%f237, [%r4];
	shl.b32 	%r182, %r218, 2;
	mov.u32 	%r183, _ZZ12k_gradient_wPfS_S_iiE3sha;
	add.s32 	%r184, %r183, %r182;
	ld.shared.f32 	%f238, [%r184];
	mul.f32 	%f239, %f237, %f238;
	add.s32 	%r185, %r56, %r218;
	mul.wide.s32 	%rd140, %r185, 4;
	add.s64 	%rd141, %rd18, %rd140;
	st.f32 	[%rd141], %f239;
$L__BB0_70:
	bar.sync 	0;
	ld.u64 	%rd20, [%rd3+8];
	ld.v2.u32 	{%r73, %r74}, [%rd3];
	mul.lo.s32 	%r186, %r73, %r3;
	mul.lo.s32 	%r75, %r186, %r74;
	setp.le.s32 	%p56, %r73, %r74;
	@%p56 bra 	$L__BB0_85;
	setp.ge.s32 	%p69, %r2, %r73;
	setp.lt.s32 	%p70, %r74, 1;
	or.pred  	%p71, %p69, %p70;
	@%p71 bra 	$L__BB0_99;
	mul.lo.s32 	%r76, %r73, %r2;
	add.s32 	%r77, %r75, %r76;
	and.b32  	%r78, %r74, 15;
	setp.lt.u32 	%p72, %r74, 16;
	mov.b32 	%r226, 0;
	@%p72 bra 	$L__BB0_75;
	mov.b32 	%r223, 0;
$L__BB0_74:
	.pragma "nounroll";
	add.s32 	%r195, %r223, %r76;
	mul.wide.s32 	%rd156, %r195, 4;
	add.s64 	%rd157, %rd20, %rd156;
	add.s32 	%r196, %r77, %r223;
	mul.wide.s32 	%rd158, %r196, 4;
	add.s64 	%rd159, %rd20, %rd158;
	ld.f32 	%f364, [%rd159];
	mul.f32 	%f365, %f364, 0fBDCCCCCD;
	mul.f32 	%f366, %f365, 0f3F000000;
	atom.add.f32 	%f367, [%rd157], %f366;
	ld.f32 	%f368, [%rd159+4];
	mul.f32 	%f369, %f368, 0fBDCCCCCD;
	mul.f32 	%f370, %f369, 0f3F000000;
	atom.add.f32 	%f371, [%rd157+4], %f370;
	ld.f32 	%f372, [%rd159+8];
	mul.f32 	%f373, %f372, 0fBDCCCCCD;
	mul.f32 	%f374, %f373, 0f3F000000;
	atom.add.f32 	%f375, [%rd157+8], %f374;
	ld.f32 	%f376, [%rd159+12];
	mul.f32 	%f377, %f376, 0fBDCCCCCD;
	mul.f32 	%f378, %f377, 0f3F000000;
	atom.add.f32 	%f379, [%rd157+12], %f378;
	ld.f32 	%f380, [%rd159+16];
	mul.f32 	%f381, %f380, 0fBDCCCCCD;
	mul.f32 	%f382, %f381, 0f3F000000;
	atom.add.f32 	%f383, [%rd157+16], %f382;
	ld.f32 	%f384, [%rd159+20];
	mul.f32 	%f385, %f384, 0fBDCCCCCD;
	mul.f32 	%f386, %f385, 0f3F000000;
	atom.add.f32 	%f387, [%rd157+20], %f386;
	ld.f32 	%f388, [%rd159+24];
	mul.f32 	%f389, %f388, 0fBDCCCCCD;
	mul.f32 	%f390, %f389, 0f3F000000;
	atom.add.f32 	%f391, [%rd157+24], %f390;
	ld.f32 	%f392, [%rd159+28];
	mul.f32 	%f393, %f392, 0fBDCCCCCD;
	mul.f32 	%f394, %f393, 0f3F000000;
	atom.add.f32 	%f395, [%rd157+28], %f394;
	ld.f32 	%f396, [%rd159+32];
	mul.f32 	%f397, %f396, 0fBDCCCCCD;
	mul.f32 	%f398, %f397, 0f3F000000;
	atom.add.f32 	%f399, [%rd157+32], %f398;
	ld.f32 	%f400, [%rd159+36];
	mul.f32 	%f401, %f400, 0fBDCCCCCD;
	mul.f32 	%f402, %f401, 0f3F000000;
	atom.add.f32 	%f403, [%rd157+36], %f402;
	ld.f32 	%f404, [%rd159+40];
	mul.f32 	%f405, %f404, 0fBDCCCCCD;
	mul.f32 	%f406, %f405, 0f3F000000;
	atom.add.f32 	%f407, [%rd157+40], %f406;
	ld.f32 	%f408, [%rd159+44];
	mul.f32 	%f409, %f408, 0fBDCCCCCD;
	mul.f32 	%f410, %f409, 0f3F000000;
	atom.add.f32 	%f411, [%rd157+44], %f410;
	ld.f32 	%f412, [%rd159+48];
	mul.f32 	%f413, %f412, 0fBDCCCCCD;
	mul.f32 	%f414, %f413, 0f3F000000;
	atom.add.f32 	%f415, [%rd157+48], %f414;
	ld.f32 	%f416, [%rd159+52];
	mul.f32 	%f417, %f416, 0fBDCCCCCD;
	mul.f32 	%f418, %f417, 0f3F000000;
	atom.add.f32 	%f419, [%rd157+52], %f418;
	ld.f32 	%f420, [%rd159+56];
	mul.f32 	%f421, %f420, 0fBDCCCCCD;
	mul.f32 	%f422, %f421, 0f3F000000;
	atom.add.f32 	%f423, [%rd157+56], %f422;
	ld.f32 	%f424, [%rd159+60];
	mul.f32 	%f425, %f424, 0fBDCCCCCD;
	mul.f32 	%f426, %f425, 0f3F000000;
	atom.add.f32 	%f427, [%rd157+60], %f426;
	add.s32 	%r223, %r223, 16;
	and.b32  	%r226, %r74, 2147483632;
	setp.eq.s32 	%p73, %r223, %r226;
	@%p73 bra 	$L__BB0_75;
	bra.uni 	$L__BB0_74;
$L__BB0_75:
	setp.eq.s32 	%p74, %r78, 0;
	@%p74 bra 	$L__BB0_99;
	and.b32  	%r88, %r74, 7;
	setp.lt.u32 	%p75, %r78, 8;
	@%p75 bra 	$L__BB0_78;
	add.s32 	%r197, %r226, %r76;
	mul.wide.s32 	%rd160, %r197, 4;
	add.s64 	%rd161, %rd20, %rd160;
	add.s32 	%r198, %r77, %r226;
	mul.wide.s32 	%rd162, %r198, 4;
	add.s64 	%rd163, %rd20, %rd162;
	ld.f32 	%f428, [%rd163];
	mul.f32 	%f429, %f428, 0fBDCCCCCD;
	mul.f32 	%f430, %f429, 0f3F000000;
	atom.add.f32 	%f431, [%rd161], %f430;
	ld.f32 	%f432, [%rd163+4];
	mul.f32 	%f433, %f432, 0fBDCCCCCD;
	mul.f32 	%f434, %f433, 0f3F000000;
	atom.add.f32 	%f435, [%rd161+4], %f434;
	ld.f32 	%f436, [%rd163+8];
	mul.f32 	%f437, %f436, 0fBDCCCCCD;
	mul.f32 	%f438, %f437, 0f3F000000;
	atom.add.f32 	%f439, [%rd161+8], %f438;
	ld.f32 	%f440, [%rd163+12];
	mul.f32 	%f441, %f440, 0fBDCCCCCD;
	mul.f32 	%f442, %f441, 0f3F000000;
	atom.add.f32 	%f443, [%rd161+12], %f442;
	ld.f32 	%f444, [%rd163+16];
	mul.f32 	%f445, %f444, 0fBDCCCCCD;
	mul.f32 	%f446, %f445, 0f3F000000;
	atom.add.f32 	%f447, [%rd161+16], %f446;
	ld.f32 	%f448, [%rd163+20];
	mul.f32 	%f449, %f448, 0fBDCCCCCD;
	mul.f32 	%f450, %f449, 0f3F000000;
	atom.add.f32 	%f451, [%rd161+20], %f450;
	ld.f32 	%f452, [%rd163+24];
	mul.f32 	%f453, %f452, 0fBDCCCCCD;
	mul.f32 	%f454, %f453, 0f3F000000;
	atom.add.f32 	%f455, [%rd161+24], %f454;
	ld.f32 	%f456, [%rd163+28];
	mul.f32 	%f457, %f456, 0fBDCCCCCD;
	mul.f32 	%f458, %f457, 0f3F000000;
	atom.add.f32 	%f459, [%rd161+28], %f458;
	add.s32 	%r226, %r226, 8;
$L__BB0_78:
	setp.eq.s32 	%p76, %r88, 0;
	@%p76 bra 	$L__BB0_99;
	and.b32  	%r91, %r74, 3;
	setp.lt.u32 	%p77, %r88, 4;
	@%p77 bra 	$L__BB0_81;
	add.s32 	%r199, %r226, %r76;
	mul.wide.s32 	%rd164, %r199, 4;
	add.s64 	%rd165, %rd20, %rd164;
	add.s32 	%r200, %r77, %r226;
	mul.wide.s32 	%rd166, %r200, 4;
	add.s64 	%rd167, %rd20, %rd166;
	ld.f32 	%f460, [%rd167];
	mul.f32 	%f461, %f460, 0fBDCCCCCD;
	mul.f32 	%f462, %f461, 0f3F000000;
	atom.add.f32 	%f463, [%rd165], %f462;
	ld.f32 	%f464, [%rd167+4];
	mul.f32 	%f465, %f464, 0fBDCCCCCD;
	mul.f32 	%f466, %f465, 0f3F000000;
	atom.add.f32 	%f467, [%rd165+4], %f466;
	ld.f32 	%f468, [%rd167+8];
	mul.f32 	%f469, %f468, 0fBDCCCCCD;
	mul.f32 	%f470, %f469, 0f3F000000;
	atom.add.f32 	%f471, [%rd165+8], %f470;
	ld.f32 	%f472, [%rd167+12];
	mul.f32 	%f473, %f472, 0fBDCCCCCD;
	mul.f32 	%f474, %f473, 0f3F000000;
	atom.add.f32 	%f475, [%rd165+12], %f474;
	add.s32 	%r226, %r226, 4;
$L__BB0_81:
	setp.eq.s32 	%p78, %r91, 0;
	@%p78 bra 	$L__BB0_99;
	add.s32 	%r201, %r226, %r76;
	mul.wide.s32 	%rd168, %r201, 4;
	add.s64 	%rd21, %rd20, %rd168;
	add.s32 	%r202, %r77, %r226;
	mul.wide.s32 	%rd169, %r202, 4;
	add.s64 	%rd22, %rd20, %rd169;
	ld.f32 	%f476, [%rd22];
	mul.f32 	%f477, %f476, 0fBDCCCCCD;
	mul.f32 	%f478, %f477, 0f3F000000;
	atom.add.f32 	%f479, [%rd21], %f478;
	setp.eq.s32 	%p79, %r91, 1;
	@%p79 bra 	$L__BB0_99;
	ld.f32 	%f480, [%rd22+4];
	mul.f32 	%f481, %f480, 0fBDCCCCCD;
	mul.f32 	%f482, %f481, 0f3F000000;
	atom.add.f32 	%f483, [%rd21+4], %f482;
	setp.eq.s32 	%p80, %r91, 2;
	@%p80 bra 	$L__BB0_99;
	ld.f32 	%f484, [%rd22+8];
	mul.f32 	%f485, %f484, 0fBDCCCCCD;
	mul.f32 	%f486, %f485, 0f3F000000;
	atom.add.f32 	%f487, [%rd21+8], %f486;
	bra.uni 	$L__BB0_99;
$L__BB0_85:
	setp.ge.s32 	%p57, %r2, %r74;
	setp.lt.s32 	%p58, %r73, 1;
	or.pred  	%p59, %p57, %p58;
	@%p59 bra 	$L__BB0_99;
	mul.lo.s32 	%r82, %r74, %r2;
	and.b32  	%r83, %r73, 15;
	setp.lt.u32 	%p60, %r73, 16;
	mov.b32 	%r229, 0;
	@%p60 bra 	$L__BB0_89;
	mov.b32 	%r224, 0;
$L__BB0_88:
	.pragma "nounroll";
	add.s32 	%r189, %r224, %r82;
	mul.wide.s32 	%rd142, %r189, 4;
	add.s64 	%rd143, %rd20, %rd142;
	mul.wide.s32 	%rd144, %r75, 4;
	add.s64 	%rd145, %rd143, %rd144;
	ld.f32 	%f240, [%rd145];
	mul.f32 	%f241, %f240, 0fBDCCCCCD;
	mul.f32 	%f242, %f241, 0f3F000000;
	atom.add.f32 	%f243, [%rd143], %f242;
	ld.f32 	%f244, [%rd145+4];
	mul.f32 	%f245, %f244, 0fBDCCCCCD;
	mul.f32 	%f246, %f245, 0f3F000000;
	atom.add.f32 	%f247, [%rd143+4], %f246;
	ld.f32 	%f248, [%rd145+8];
	mul.f32 	%f249, %f248, 0fBDCCCCCD;
	mul.f32 	%f250, %f249, 0f3F000000;
	atom.add.f32 	%f251, [%rd143+8], %f250;
	ld.f32 	%f252, [%rd145+12];
	mul.f32 	%f253, %f252, 0fBDCCCCCD;
	mul.f32 	%f254, %f253, 0f3F000000;
	atom.add.f32 	%f255, [%rd143+12], %f254;
	ld.f32 	%f256, [%rd145+16];
	mul.f32 	%f257, %f256, 0fBDCCCCCD;
	mul.f32 	%f258, %f257, 0f3F000000;
	atom.add.f32 	%f259, [%rd143+16], %f258;
	ld.f32 	%f260, [%rd145+20];
	mul.f32 	%f261, %f260, 0fBDCCCCCD;
	mul.f32 	%f262, %f261, 0f3F000000;
	atom.add.f32 	%f263, [%rd143+20], %f262;
	ld.f32 	%f264, [%rd145+24];
	mul.f32 	%f265, %f264, 0fBDCCCCCD;
	mul.f32 	%f266, %f265, 0f3F000000;
	atom.add.f32 	%f267, [%rd143+24], %f266;
	ld.f32 	%f268, [%rd145+28];
	mul.f32 	%f269, %f268, 0fBDCCCCCD;
	mul.f32 	%f270, %f269, 0f3F000000;
	atom.add.f32 	%f271, [%rd143+28], %f270;
	ld.f32 	%f272, [%rd145+32];
	mul.f32 	%f273, %f272, 0fBDCCCCCD;
	mul.f32 	%f274, %f273, 0f3F000000;
	atom.add.f32 	%f275, [%rd143+32], %f274;
	ld.f32 	%f276, [%rd145+36];
	mul.f32 	%f277, %f276, 0fBDCCCCCD;
	mul.f32 	%f278, %f277, 0f3F000000;
	atom.add.f32 	%f279, [%rd143+36], %f278;
	ld.f32 	%f280, [%rd145+40];
	mul.f32 	%f281, %f280, 0fBDCCCCCD;
	mul.f32 	%f282, %f281, 0f3F000000;
	atom.add.f32 	%f283, [%rd143+40], %f282;
	ld.f32 	%f284, [%rd145+44];
	mul.f32 	%f285, %f284, 0fBDCCCCCD;
	mul.f32 	%f286, %f285, 0f3F000000;
	atom.add.f32 	%f287, [%rd143+44], %f286;
	ld.f32 	%f288, [%rd145+48];
	mul.f32 	%f289, %f288, 0fBDCCCCCD;
	mul.f32 	%f290, %f289, 0f3F000000;
	atom.add.f32 	%f291, [%rd143+48], %f290;
	ld.f32 	%f292, [%rd145+52];
	mul.f32 	%f293, %f292, 0fBDCCCCCD;
	mul.f32 	%f294, %f293, 0f3F000000;
	atom.add.f32 	%f295, [%rd143+52], %f294;
	ld.f32 	%f296, [%rd145+56];
	mul.f32 	%f297, %f296, 0fBDCCCCCD;
	mul.f32 	%f298, %f297, 0f3F000000;
	atom.add.f32 	%f299, [%rd143+56], %f298;
	ld.f32 	%f300, [%rd145+60];
	mul.f32 	%f301, %f300, 0fBDCCCCCD;
	mul.f32 	%f302, %f301, 0f3F000000;
	atom.add.f32 	%f303, [%rd143+60], %f302;
	add.s32 	%r224, %r224, 16;
	and.b32  	%r229, %r73, 2147483632;
	setp.eq.s32 	%p61, %r224, %r229;
	@%p61 bra 	$L__BB0_89;
	bra.uni 	$L__BB0_88;
$L__BB0_89:
	setp.eq.s32 	%p62, %r83, 0;
	@%p62 bra 	$L__BB0_99;
	and.b32  	%r95, %r73, 7;
	setp.lt.u32 	%p63, %r83, 8;
	@%p63 bra 	$L__BB0_92;
	add.s32 	%r190, %r229, %r82;
	mul.wide.s32 	%rd146, %r190, 4;
	add.s64 	%rd147, %rd20, %rd146;
	mul.wide.s32 	%rd148, %r75, 4;
	add.s64 	%rd149, %rd147, %rd148;
	ld.f32 	%f304, [%rd149];
	mul.f32 	%f305, %f304, 0fBDCCCCCD;
	mul.f32 	%f306, %f305, 0f3F000000;
	atom.add.f32 	%f307, [%rd147], %f306;
	ld.f32 	%f308, [%rd149+4];
	mul.f32 	%f309, %f308, 0fBDCCCCCD;
	mul.f32 	%f310, %f309, 0f3F000000;
	atom.add.f32 	%f311, [%rd147+4], %f310;
	ld.f32 	%f312, [%rd149+8];
	mul.f32 	%f313, %f312, 0fBDCCCCCD;
	mul.f32 	%f314, %f313, 0f3F000000;
	atom.add.f32 	%f315, [%rd147+8], %f314;
	ld.f32 	%f316, [%rd149+12];
	mul.f32 	%f317, %f316, 0fBDCCCCCD;
	mul.f32 	%f318, %f317, 0f3F000000;
	atom.add.f32 	%f319, [%rd147+12], %f318;
	ld.f32 	%f320, [%rd149+16];
	mul.f32 	%f321, %f320, 0fBDCCCCCD;
	mul.f32 	%f322, %f321, 0f3F000000;
	atom.add.f32 	%f323, [%rd147+16], %f322;
	ld.f32 	%f324, [%rd149+20];
	mul.f32 	%f325, %f324, 0fBDCCCCCD;
	mul.f32 	%f326, %f325, 0f3F000000;
	atom.add.f32 	%f327, [%rd147+20], %f326;
	ld.f32 	%f328, [%rd149+24];
	mul.f32 	%f329, %f328, 0fBDCCCCCD;
	mul.f32 	%f330, %f329, 0f3F000000;
	atom.add.f32 	%f331, [%rd147+24], %f330;
	ld.f32 	%f332, [%rd149+28];
	mul.f32 	%f333, %f332, 0fBDCCCCCD;
	mul.f32 	%f334, %f333, 0f3F000000;
	atom.add.f32 	%f335, [%rd147+28], %f334;
	add.s32 	%r229, %r229, 8;
$L__BB0_92:
	setp.eq.s32 	%p64, %r95, 0;
	@%p64 bra 	$L__BB0_99;
	and.b32  	%r98, %r73, 3;
	setp.lt.u32 	%p65, %r95, 4;
	@%p65 bra 	$L__BB0_95;
	add.s32 	%r191, %r229, %r82;
	mul.wide.s32 	%rd150, %r191, 4;
	add.s64 	%rd151, %rd20, %rd150;
	mul.wide.s32 	%rd152, %r75, 4;
	add.s64 	%rd153, %rd151, %rd152;
	ld.f32 	%f336, [%rd153];
	mul.f32 	%f337, %f336, 0fBDCCCCCD;
	mul.f32 	%f338, %f337, 0f3F000000;
	atom.add.f32 	%f339, [%rd151], %f338;
	ld.f32 	%f340, [%rd153+4];
	mul.f32 	%f341, %f340, 0fBDCCCCCD;
	mul.f32 	%f342, %f341, 0f3F000000;
	atom.add.f32 	%f343, [%rd151+4], %f342;
	ld.f32 	%f344, [%rd153+8];
	mul.f32 	%f345, %f344, 0fBDCCCCCD;
	mul.f32 	%f346, %f345, 0f3F000000;
	atom.add.f32 	%f347, [%rd151+8], %f346;
	ld.f32 	%f348, [%rd153+12];
	mul.f32 	%f349, %f348, 0fBDCCCCCD;
	mul.f32 	%f350, %f349, 0f3F000000;
	atom.add.f32 	%f351, [%rd151+12], %f350;
	add.s32 	%r229, %r229, 4;
$L__BB0_95:
	setp.eq.s32 	%p66, %r98, 0;
	@%p66 bra 	$L__BB0_99;
	add.s32 	%r192, %r229, %r82;
	mul.wide.s32 	%rd154, %r192, 4;
	add.s64 	%rd23, %rd20, %rd154;
	mul.wide.s32 	%rd155, %r75, 4;
	add.s64 	%rd24, %rd23, %rd155;
	ld.f32 	%f352, [%rd24];
	mul.f32 	%f353, %f352, 0fBDCCCCCD;
	mul.f32 	%f354, %f353, 0f3F000000;
	atom.add.f32 	%f355, [%rd23], %f354;
	setp.eq.s32 	%p67, %r98, 1;
	@%p67 bra 	$L__BB0_99;
	ld.f32 	%f356, [%rd24+4];
	mul.f32 	%f357, %f356, 0fBDCCCCCD;
	mul.f32 	%f358, %f357, 0f3F000000;
	atom.add.f32 	%f359, [%rd23+4], %f358;
	setp.eq.s32 	%p68, %r98, 2;
	@%p68 bra 	$L__BB0_99;
	ld.f32 	%f360, [%rd24+8];
	mul.f32 	%f361, %f360, 0fBDCCCCCD;
	mul.f32 	%f362, %f361, 0f3F000000;
	atom.add.f32 	%f363, [%rd23+8], %f362;
$L__BB0_99:
	bar.sync 	0;
	ld.u32 	%r101, [%rd3];
	setp.ge.s32 	%p81, %r2, %r101;
	@%p81 bra 	$L__BB0_101;
	ld.u64 	%rd170, [%rd3+64];
	ld.u64 	%rd171, [%rd3+24];
	mul.wide.u32 	%rd172, %r2, 4;
	add.s64 	%rd173, %rd171, %rd172;
	mad.lo.s32 	%r203, %r101, %r3, %r2;
	mul.wide.s32 	%rd174, %r203, 4;
	add.s64 	%rd175, %rd170, %rd174;
	ld.f32 	%f488, [%rd175];
	mul.f32 	%f489, %f488, 0fBDCCCCCD;
	mul.f32 	%f490, %f489, 0f3F000000;
	atom.add.f32 	%f491, [%rd173], %f490;
$L__BB0_101:
	bar.sync 	0;
	setp.gt.u32 	%p82, %r204, 1;
	mov.u32 	%r204, %r7;
	@%p82 bra 	$L__BB0_2;
$L__BB0_102:
	ret;

}
	// .globl	_Z6k_stepP7network
.visible .entry _Z6k_stepP7network(
	.param .u64 .ptr .align 1 _Z6k_stepP7network_param_0
)
{
	.reg .pred 	%p<52>;
	.reg .b32 	%r<204>;
	.reg .b32 	%f<661>;
	.reg .b64 	%rd<119>;
	// demoted variable
	.shared .align 4 .b8 _ZZ14k_feed_forwardPfS_S_S_S_iibE3shx[4096];
	ld.param.u64 	%rd17, [_Z6k_stepP7network_param_0];
	cvta.to.global.u64 	%rd1, %rd17;
	ld.global.u32 	%r185, [%rd1];
	setp.lt.s32 	%p1, %r185, 1;
	@%p1 bra 	$L__BB1_72;
	mov.u32 	%r2, %tid.x;
	mov.u32 	%r3, %ctaid.x;
	shl.b32 	%r66, %r2, 2;
	mov.u32 	%r67, _ZZ14k_feed_forwardPfS_S_S_S_iibE3shx;
	add.s32 	%r4, %r67, %r66;
	mov.b32 	%r186, 0;
$L__BB1_2:
	ld.global.u64 	%rd18, [%rd1+8];
	cvta.to.global.u64 	%rd19, %rd18;
	mul.wide.u32 	%rd20, %r186, 8;
	add.s64 	%rd2, %rd19, %rd20;
	ld.global.u64 	%rd21, [%rd2];
	cvta.to.global.u64 	%rd3, %rd21;
	add.s32 	%r7, %r185, -1;
	setp.ne.s32 	%p2, %r186, 0;
	@%p2 bra 	$L__BB1_37;
	ld.global.u64 	%rd71, [%rd3+8];
	cvta.to.global.u64 	%rd4, %rd71;
	ld.global.u64 	%rd5, [%rd3+24];
	ld.global.u64 	%rd72, [%rd3+40];
	cvta.to.global.u64 	%rd6, %rd72;
	ld.global.u64 	%rd73, [%rd3+32];
	cvta.to.global.u64 	%rd7, %rd73;
	ld.global.v2.u32 	{%r8, %r9}, [%rd3];
	mul.lo.s32 	%r10, %r8, %r3;
	setp.ge.s32 	%p27, %r2, %r9;
	@%p27 bra 	$L__BB1_5;
	ld.global.u64 	%rd74, [%rd3+16];
	cvta.to.global.u64 	%rd75, %rd74;
	mad.lo.s32 	%r125, %r9, %r3, %r2;
	mul.wide.u32 	%rd76, %r125, 4;
	add.s64 	%rd77, %rd75, %rd76;
	ld.global.f32 	%f341, [%rd77];
	st.shared.f32 	[%r4], %f341;
$L__BB1_5:
	bar.sync 	0;
	setp.ge.s32 	%p28, %r2, %r8;
	@%p28 bra 	$L__BB1_21;
	setp.lt.s32 	%p29, %r9, 1;
	mov.f32 	%f636, 0f00000000;
	@%p29 bra 	$L__BB1_20;
	mul.lo.s32 	%r11, %r9, %r2;
	and.b32  	%r12, %r9, 15;
	setp.lt.u32 	%p30, %r9, 16;
	mov.f32 	%f636, 0f00000000;
	mov.b32 	%r189, 0;
	@%p30 bra 	$L__BB1_10;
	and.b32  	%r189, %r9, 2147483632;
	mov.f32 	%f636, 0f00000000;
	mov.b32 	%r187, 0;
$L__BB1_9:
	.pragma "nounroll";
	add.s32 	%r128, %r187, %r11;
	mul.wide.u32 	%rd78, %r128, 4;
	add.s64 	%rd79, %rd4, %rd78;
	ld.global.f32 	%f346, [%rd79];
	shl.b32 	%r129, %r187, 2;
	add.s32 	%r131, %r67, %r129;
	ld.shared.f32 	%f347, [%r131];
	fma.rn.f32 	%f348, %f346, %f347, %f636;
	ld.global.f32 	%f349, [%rd79+4];
	ld.shared.f32 	%f350, [%r131+4];
	fma.rn.f32 	%f351, %f349, %f350, %f348;
	ld.global.f32 	%f352, [%rd79+8];
	ld.shared.f32 	%f353, [%r131+8];
	fma.rn.f32 	%f354, %f352, %f353, %f351;
	ld.global.f32 	%f355, [%rd79+12];
	ld.shared.f32 	%f356, [%r131+12];
	fma.rn.f32 	%f357, %f355, %f356, %f354;
	ld.global.f32 	%f358, [%rd79+16];
	ld.shared.f32 	%f359, [%r131+16];
	fma.rn.f32 	%f360, %f358, %f359, %f357;
	ld.global.f32 	%f361, [%rd79+20];
	ld.shared.f32 	%f362, [%r131+20];
	fma.rn.f32 	%f363, %f361, %f362, %f360;
	ld.global.f32 	%f364, [%rd79+24];
	ld.shared.f32 	%f365, [%r131+24];
	fma.rn.f32 	%f366, %f364, %f365, %f363;
	ld.global.f32 	%f367, [%rd79+28];
	ld.shared.f32 	%f368, [%r131+28];
	fma.rn.f32 	%f369, %f367, %f368, %f366;
	ld.global.f32 	%f370, [%rd79+32];
	ld.shared.f32 	%f371, [%r131+32];
	fma.rn.f32 	%f372, %f370, %f371, %f369;
	ld.global.f32 	%f373, [%rd79+36];
	ld.shared.f32 	%f374, [%r131+36];
	fma.rn.f32 	%f375, %f373, %f374, %f372;
	ld.global.f32 	%f376, [%rd79+40];
	ld.shared.f32 	%f377, [%r131+40];
	fma.rn.f32 	%f378, %f376, %f377, %f375;
	ld.global.f32 	%f379, [%rd79+44];
	ld.shared.f32 	%f380, [%r131+44];
	fma.rn.f32 	%f381, %f379, %f380, %f378;
	ld.global.f32 	%f382, [%rd79+48];
	ld.shared.f32 	%f383, [%r131+48];
	fma.rn.f32 	%f384, %f382, %f383, %f381;
	ld.global.f32 	%f385, [%rd79+52];
	ld.shared.f32 	%f386, [%r131+52];
	fma.rn.f32 	%f387, %f385, %f386, %f384;
	ld.global.f32 	%f388, [%rd79+56];
	ld.shared.f32 	%f389, [%r131+56];
	fma.rn.f32 	%f390, %f388, %f389, %f387;
	ld.global.f32 	%f391, [%rd79+60];
	ld.shared.f32 	%f392, [%r131+60];
	fma.rn.f32 	%f636, %f391, %f392, %f390;
	add.s32 	%r187, %r187, 16;
	setp.ne.s32 	%p31, %r187, %r189;
	@%p31 bra 	$L__BB1_9;
$L__BB1_10:
	setp.eq.s32 	%p32, %r12, 0;
	@%p32 bra 	$L__BB1_20;
	and.b32  	%r17, %r9, 7;
	setp.lt.u32 	%p33, %r12, 8;
	@%p33 bra 	$L__BB1_13;
	add.s32 	%r132, %r189, %r11;
	mul.wide.u32 	%rd80, %r132, 4;
	add.s64 	%rd81, %rd4, %rd80;
	ld.global.f32 	%f394, [%rd81];
	shl.b32 	%r133, %r189, 2;
	add.s32 	%r135, %r67, %r133;
	ld.shared.f32 	%f395, [%r135];
	fma.rn.f32 	%f396, %f394, %f395, %f636;
	cvt.u64.u32 	%rd82, %r11;
	cvt.u64.u32 	%rd83, %r189;
	add.s64 	%rd84, %rd83, %rd82;
	shl.b64 	%rd85, %rd84, 2;
	add.s64 	%rd86, %rd4, %rd85;
	ld.global.f32 	%f397, [%rd86+4];
	ld.shared.f32 	%f398, [%r135+4];
	fma.rn.f32 	%f399, %f397, %f398, %f396;
	ld.global.f32 	%f400, [%rd86+8];
	ld.shared.f32 	%f401, [%r135+8];
	fma.rn.f32 	%f402, %f400, %f401, %f399;
	ld.global.f32 	%f403, [%rd86+12];
	ld.shared.f32 	%f404, [%r135+12];
	fma.rn.f32 	%f405, %f403, %f404, %f402;
	ld.global.f32 	%f406, [%rd86+16];
	ld.shared.f32 	%f407, [%r135+16];
	fma.rn.f32 	%f408, %f406, %f407, %f405;
	ld.global.f32 	%f409, [%rd86+20];
	ld.shared.f32 	%f410, [%r135+20];
	fma.rn.f32 	%f411, %f409, %f410, %f408;
	ld.global.f32 	%f412, [%rd86+24];
	ld.shared.f32 	%f413, [%r135+24];
	fma.rn.f32 	%f414, %f412, %f413, %f411;
	ld.global.f32 	%f415, [%rd86+28];
	ld.shared.f32 	%f416, [%r135+28];
	fma.rn.f32 	%f636, %f415, %f416, %f414;
	add.s32 	%r189, %r189, 8;
$L__BB1_13:
	setp.eq.s32 	%p34, %r17, 0;
	@%p34 bra 	$L__BB1_20;
	and.b32  	%r20, %r9, 3;
	setp.lt.u32 	%p35, %r17, 4;
	@%p35 bra 	$L__BB1_16;
	add.s32 	%r136, %r189, %r11;
	mul.wide.u32 	%rd87, %r136, 4;
	add.s64 	%rd88, %rd4, %rd87;
	ld.global.f32 	%f418, [%rd88];
	shl.b32 	%r137, %r189, 2;
	add.s32 	%r139, %r67, %r137;
	ld.shared.f32 	%f419, [%r139];
	fma.rn.f32 	%f420, %f418, %f419, %f636;
	cvt.u64.u32 	%rd89, %r11;
	cvt.u64.u32 	%rd90, %r189;
	add.s64 	%rd91, %rd90, %rd89;
	shl.b64 	%rd92, %rd91, 2;
	add.s64 	%rd93, %rd4, %rd92;
	ld.global.f32 	%f421, [%rd93+4];
	ld.shared.f32 	%f422, [%r139+4];
	fma.rn.f32 	%f423, %f421, %f422, %f420;
	ld.global.f32 	%f424, [%rd93+8];
	ld.shared.f32 	%f425, [%r139+8];
	fma.rn.f32 	%f426, %f424, %f425, %f423;
	ld.global.f32 	%f427, [%rd93+12];
	ld.shared.f32 	%f428, [%r139+12];
	fma.rn.f32 	%f636, %f427, %f428, %f426;
	add.s32 	%r189, %r189, 4;
$L__BB1_16:
	setp.eq.s32 	%p36, %r20, 0;
	@%p36 bra 	$L__BB1_20;
	add.s32 	%r140, %r189, %r11;
	mul.wide.u32 	%rd94, %r140, 4;
	add.s64 	%rd95, %rd4, %rd94;
	ld.global.f32 	%f429, [%rd95];
	shl.b32 	%r141, %r189, 2;
	add.s32 	%r23, %r67, %r141;
	ld.shared.f32 	%f430, [%r23];
	fma.rn.f32 	%f636, %f429, %f430, %f636;
	setp.eq.s32 	%p37, %r20, 1;
	@%p37 bra 	$L__BB1_20;
	cvt.u64.u32 	%rd96, %r11;
	cvt.u64.u32 	%rd97, %r189;
	add.s64 	%rd98, %rd97, %rd96;
	shl.b64 	%rd99, %rd98, 2;
	add.s64 	%rd8, %rd4, %rd99;
	ld.global.f32 	%f431, [%rd8+4];
	ld.shared.f32 	%f432, [%r23+4];
	fma.rn.f32 	%f636, %f431, %f432, %f636;
	setp.eq.s32 	%p38, %r20, 2;
	@%p38 bra 	$L__BB1_20;
	ld.global.f32 	%f433, [%rd8+8];
	ld.shared.f32 	%f434, [%r23+8];
	fma.rn.f32 	%f636, %f433, %f434, %f636;
$L__BB1_20:
	add.s32 	%r143, %r10, %r2;
	cvta.to.global.u64 	%rd100, %rd5;
	mul.wide.s32 	%rd101, %r143, 4;
	add.s64 	%rd102, %rd100, %rd101;
	ld.global.f32 	%f435, [%rd102];
	add.f32 	%f436, %f636, %f435;
	add.s64 	%rd103, %rd6, %rd101;
	st.global.f32 	[%rd103], %f436;
$L__BB1_21:
	setp.ge.s32 	%p39, %r2, %r8;
	bar.sync 	0;
	@%p39 bra 	$L__BB1_71;
	setp.ne.s32 	%p40, %r186, %r7;
	@%p40 bra 	$L__BB1_36;
	setp.lt.s32 	%p42, %r8, 1;
	mov.f32 	%f644, 0f00000000;
	@%p42 bra 	$L__BB1_35;
	and.b32  	%r24, %r8, 7;
	setp.lt.u32 	%p43, %r8, 8;
	mov.f32 	%f644, 0f00000000;
	mov.b32 	%r193, 0;
	@%p43 bra 	$L__BB1_27;
	and.b32  	%r193, %r8, 2147483640;
	mov.f32 	%f644, 0f00000000;
	mov.b32 	%r191, 0;
$L__BB1_26:
	.pragma "nounroll";
	add.s32 	%r147, %r191, %r10;
	mul.wide.s32 	%rd107, %r147, 4;
	add.s64 	%rd108, %rd6, %rd107;
	ld.global.f32 	%f444, [%rd108];
	fma.rn.f32 	%f445, %f444, 0f3BBB989D, 0f3F000000;
	cvt.sat.f32.f32 	%f446, %f445;
	mov.f32 	%f447, 0f4B400001;
	mov.f32 	%f448, 0f437C0000;
	fma.rm.f32 	%f449, %f446, %f448, %f447;
	add.f32 	%f450, %f449, 0fCB40007F;
	neg.f32 	%f451, %f450;
	fma.rn.f32 	%f452, %f444, 0f3FB8AA3B, %f451;
	fma.rn.f32 	%f453, %f444, 0f32A57060, %f452;
	mov.b32 	%r148, %f449;
	shl.b32 	%r149, %r148, 23;
	mov.b32 	%f454, %r149;
	ex2.approx.ftz.f32 	%f455, %f453;
	fma.rn.f32 	%f456, %f455, %f454, %f644;
	ld.global.f32 	%f457, [%rd108+4];
	fma.rn.f32 	%f458, %f457, 0f3BBB989D, 0f3F000000;
	cvt.sat.f32.f32 	%f459, %f458;
	fma.rm.f32 	%f460, %f459, %f448, %f447;
	add.f32 	%f461, %f460, 0fCB40007F;
	neg.f32 	%f462, %f461;
	fma.rn.f32 	%f463, %f457, 0f3FB8AA3B, %f462;
	fma.rn.f32 	%f464, %f457, 0f32A57060, %f463;
	mov.b32 	%r150, %f460;
	shl.b32 	%r151, %r150, 23;
	mov.b32 	%f465, %r151;
	ex2.approx.ftz.f32 	%f466, %f464;
	fma.rn.f32 	%f467, %f466, %f465, %f456;
	ld.global.f32 	%f468, [%rd108+8];
	fma.rn.f32 	%f469, %f468, 0f3BBB989D, 0f3F000000;
	cvt.sat.f32.f32 	%f470, %f469;
	fma.rm.f32 	%f471, %f470, %f448, %f447;
	add.f32 	%f472, %f471, 0fCB40007F;
	neg.f32 	%f473, %f472;
	fma.rn.f32 	%f474, %f468, 0f3FB8AA3B, %f473;
	fma.rn.f32 	%f475, %f468, 0f32A57060, %f474;
	mov.b32 	%r152, %f471;
	shl.b32 	%r153, %r152, 23;
	mov.b32 	%f476, %r153;
	ex2.approx.ftz.f32 	%f477, %f475;
	fma.rn.f32 	%f478, %f477, %f476, %f467;
	ld.global.f32 	%f479, [%rd108+12];
	fma.rn.f32 	%f480, %f479, 0f3BBB989D, 0f3F000000;
	cvt.sat.f32.f32 	%f481, %f480;
	fma.rm.f32 	%f482, %f481, %f448, %f447;
	add.f32 	%f483, %f482, 0fCB40007F;
	neg.f32 	%f484, %f483;
	fma.rn.f32 	%f485, %f479, 0f3FB8AA3B, %f484;
	fma.rn.f32 	%f486, %f479, 0f32A57060, %f485;
	mov.b32 	%r154, %f482;
	shl.b32 	%r155, %r154, 23;
	mov.b32 	%f487, %r155;
	ex2.approx.ftz.f32 	%f488, %f486;
	fma.rn.f32 	%f489, %f488, %f487, %f478;
	ld.global.f32 	%f490, [%rd108+16];
	fma.rn.f32 	%f491, %f490, 0f3BBB989D, 0f3F000000;
	cvt.sat.f32.f32 	%f492, %f491;
	fma.rm.f32 	%f493, %f492, %f448, %f447;
	add.f32 	%f494, %f493, 0fCB40007F;
	neg.f32 	%f495, %f494;
	fma.rn.f32 	%f496, %f490, 0f3FB8AA3B, %f495;
	fma.rn.f32 	%f497, %f490, 0f32A57060, %f496;
	mov.b32 	%r156, %f493;
	shl.b32 	%r157, %r156, 23;
	mov.b32 	%f498, %r157;
	ex2.approx.ftz.f32 	%f499, %f497;
	fma.rn.f32 	%f500, %f499, %f498, %f489;
	ld.global.f32 	%f501, [%rd108+20];
	fma.rn.f32 	%f502, %f501, 0f3BBB989D, 0f3F000000;
	cvt.sat.f32.f32 	%f503, %f502;
	fma.rm.f32 	%f504, %f503, %f448, %f447;
	add.f32 	%f505, %f504, 0fCB40007F;
	neg.f32 	%f506, %f505;
	fma.rn.f32 	%f507, %f501, 0f3FB8AA3B, %f506;
	fma.rn.f32 	%f508, %f501, 0f32A57060, %f507;
	mov.b32 	%r158, %f504;
	shl.b32 	%r159, %r158, 23;
	mov.b32 	%f509, %r159;
	ex2.approx.ftz.f32 	%f510, %f508;
	fma.rn.f32 	%f511, %f510, %f509, %f500;
	ld.global.f32 	%f512, [%rd108+24];
	fma.rn.f32 	%f513, %f512, 0f3BBB989D, 0f3F000000;
	cvt.sat.f32.f32 	%f514, %f513;
	fma.rm.f32 	%f515, %f514, %f448, %f447;
	add.f32 	%f516, %f515, 0fCB40007F;
	neg.f32 	%f517, %f516;
	fma.rn.f32 	%f518, %f512, 0f3FB8AA3B, %f517;
	fma.rn.f32 	%f519, %f512, 0f32A57060, %f518;
	mov.b32 	%r160, %f515;
	shl.b32 	%r161, %r160, 23;
	mov.b32 	%f520, %r161;
	ex2.approx.ftz.f32 	%f521, %f519;
	fma.rn.f32 	%f522, %f521, %f520, %f511;
	ld.global.f32 	%f523, [%rd108+28];
	fma.rn.f32 	%f524, %f523, 0f3BBB989D, 0f3F000000;
	cvt.sat.f32.f32 	%f525, %f524;
	fma.rm.f32 	%f526, %f525, %f448, %f447;
	add.f32 	%f527, %f526, 0fCB40007F;
	neg.f32 	%f528, %f527;
	fma.rn.f32 	%f529, %f523, 0f3FB8AA3B, %f528;
	fma.rn.f32 	%f530, %f523, 0f32A57060, %f529;
	mov.b32 	%r162, %f526;
	shl.b32 	%r163, %r162, 23;
	mov.b32 	%f531, %r163;
	ex2.approx.ftz.f32 	%f532, %f530;
	fma.rn.f32 	%f644, %f532, %f531, %f522;
	add.s32 	%r191, %r191, 8;
	setp.ne.s32 	%p44, %r191, %r193;
	@%p44 bra 	$L__BB1_26;
$L__BB1_27:
	setp.eq.s32 	%p45, %r24, 0;
	@%p45 bra 	$L__BB1_35;
	and.b32  	%r29, %r8, 3;
	setp.lt.u32 	%p46, %r24, 4;
	@%p46 bra 	$L__BB1_30;
	add.s32 	%r164, %r193, %r10;
	mul.wide.s32 	%rd109, %r164, 4;
	add.s64 	%rd110, %rd6, %rd109;
	ld.global.f32 	%f534, [%rd110];
	fma.rn.f32 	%f535, %f534, 0f3BBB989D, 0f3F000000;
	cvt.sat.f32.f32 	%f536, %f535;
	mov.f32 	%f537, 0f4B400001;
	mov.f32 	%f538, 0f437C0000;
	fma.rm.f32 	%f539, %f536, %f538, %f537;
	add.f32 	%f540, %f539, 0fCB40007F;
	neg.f32 	%f541, %f540;
	fma.rn.f32 	%f542, %f534, 0f3FB8AA3B, %f541;
	fma.rn.f32 	%f543, %f534, 0f32A57060, %f542;
	mov.b32 	%r165, %f539;
	shl.b32 	%r166, %r165, 23;
	mov.b32 	%f544, %r166;
	ex2.approx.ftz.f32 	%f545, %f543;
	fma.rn.f32 	%f546, %f545, %f544, %f644;
	ld.global.f32 	%f547, [%rd110+4];
	fma.rn.f32 	%f548, %f547, 0f3BBB989D, 0f3F000000;
	cvt.sat.f32.f32 	%f549, %f548;
	fma.rm.f32 	%f550, %f549, %f538, %f537;
	add.f32 	%f551, %f550, 0fCB40007F;
	neg.f32 	%f552, %f551;
	fma.rn.f32 	%f553, %f547, 0f3FB8AA3B, %f552;
	fma.rn.f32 	%f554, %f547, 0f32A57060, %f553;
	mov.b32 	%r167, %f550;
	shl.b32 	%r168, %r167, 23;
	mov.b32 	%f555, %r168;
	ex2.approx.ftz.f32 	%f556, %f554;
	fma.rn.f32 	%f557, %f556, %f555, %f546;
	ld.global.f32 	%f558, [%rd110+8];
	fma.rn.f32 	%f559, %f558, 0f3BBB989D, 0f3F000000;
	cvt.sat.f32.f32 	%f560, %f559;
	fma.rm.f32 	%f561, %f560, %f538, %f537;
	add.f32 	%f562, %f561, 0fCB40007F;
	neg.f32 	%f563, %f562;
	fma.rn.f32 	%f564, %f558, 0f3FB8AA3B, %f563;
	fma.rn.f32 	%f565, %f558, 0f32A57060, %f564;
	mov.b32 	%r169, %f561;
	shl.b32 	%r170, %r169, 23;
	mov.b32 	%f566, %r170;
	ex2.approx.ftz.f32 	%f567, %f565;
	fma.rn.f32 	%f568, %f567, %f566, %f557;
	ld.global.f32 	%f569, [%rd110+12];
	fma.rn.f32 	%f570, %f569, 0f3BBB989D, 0f3F000000;
	cvt.sat.f32.f32 	%f571, %f570;
	fma.rm.f32 	%f572, %f571, %f538, %f537;
	add.f32 	%f573, %f572, 0fCB40007F;
	neg.f32 	%f574, %f573;
	fma.rn.f32 	%f575, %f569, 0f3FB8AA3B, %f574;
	fma.rn.f32 	%f576, %f569, 0f32A57060, %f575;
	mov.b32 	%r171, %f572;
	shl.b32 	%r172, %r171, 23;
	mov.b32 	%f577, %r172;
	ex2.approx.ftz.f32 	%f578, %f576;
	fma.rn.f32 	%f644, %f578, %f577, %f568;
	add.s32 	%r193, %r193, 4;
$L__BB1_30:
	setp.eq.s32 	%p47, %r29, 0;
	@%p47 bra 	$L__BB1_35;
	setp.eq.s32 	%p48, %r29, 1;
	@%p48 bra 	$L__BB1_33;
	add.s32 	%r173, %r193, %r10;
	mul.wide.s32 	%rd111, %r173, 4;
	add.s64 	%rd112, %rd6, %rd111;
	ld.global.f32 	%f580, [%rd112];
	fma.rn.f32 	%f581, %f580, 0f3BBB989D, 0f3F000000;
	cvt.sat.f32.f32 	%f582, %f581;
	mov.f32 	%f583, 0f4B400001;
	mov.f32 	%f584, 0f437C0000;
	fma.rm.f32 	%f585, %f582, %f584, %f583;
	add.f32 	%f586, %f585, 0fCB40007F;
	neg.f32 	%f587, %f586;
	fma.rn.f32 	%f588, %f580, 0f3FB8AA3B, %f587;
	fma.rn.f32 	%f589, %f580, 0f32A57060, %f588;
	mov.b32 	%r174, %f585;
	shl.b32 	%r175, %r174, 23;
	mov.b32 	%f590, %r175;
	ex2.approx.ftz.f32 	%f591, %f589;
	fma.rn.f32 	%f592, %f591, %f590, %f644;
	ld.global.f32 	%f593, [%rd112+4];
	fma.rn.f32 	%f594, %f593, 0f3BBB989D, 0f3F000000;
	cvt.sat.f32.f32 	%f595, %f594;
	fma.rm.f32 	%f596, %f595, %f584, %f583;
	add.f32 	%f597, %f596, 0fCB40007F;
	neg.f32 	%f598, %f597;
	fma.rn.f32 	%f599, %f593, 0f3FB8AA3B, %f598;
	fma.rn.f32 	%f600, %f593, 0f32A57060, %f599;
	mov.b32 	%r176, %f596;
	shl.b32 	%r177, %r176, 23;
	mov.b32 	%f601, %r177;
	ex2.approx.ftz.f32 	%f602, %f600;
	fma.rn.f32 	%f644, %f602, %f601, %f592;
	add.s32 	%r193, %r193, 2;
$L__BB1_33:
	and.b32  	%r178, %r8, 1;
	setp.eq.b32 	%p49, %r178, 1;
	not.pred 	%p50, %p49;
	@%p50 bra 	$L__BB1_35;
	add.s32 	%r179, %r193, %r10;
	mul.wide.s32 	%rd113, %r179, 4;
	add.s64 	%rd114, %rd6, %rd113;
	ld.global.f32 	%f603, [%rd114];
	fma.rn.f32 	%f604, %f603, 0f3BBB989D, 0f3F000000;
	cvt.sat.f32.f32 	%f605, %f604;
	mov.f32 	%f606, 0f4B400001;
	mov.f32 	%f607, 0f437C0000;
	fma.rm.f32 	%f608, %f605, %f607, %f606;
	add.f32 	%f609, %f608, 0fCB40007F;
	neg.f32 	%f610, %f609;
	fma.rn.f32 	%f611, %f603, 0f3FB8AA3B, %f610;
	fma.rn.f32 	%f612, %f603, 0f32A57060, %f611;
	mov.b32 	%r180, %f608;
	shl.b32 	%r181, %r180, 23;
	mov.b32 	%f613, %r181;
	ex2.approx.ftz.f32 	%f614, %f612;
	fma.rn.f32 	%f644, %f614, %f613, %f644;
$L__BB1_35:
	add.s32 	%r182, %r10, %r2;
	mul.wide.s32 	%rd115, %r182, 4;
	add.s64 	%rd116, %rd6, %rd115;
	ld.global.f32 	%f615, [%rd116];
	fma.rn.f32 	%f616, %f615, 0f3BBB989D, 0f3F000000;
	cvt.sat.f32.f32 	%f617, %f616;
	mov.f32 	%f618, 0f4B400001;
	mov.f32 	%f619, 0f437C0000;
	fma.rm.f32 	%f620, %f617, %f619, %f618;
	add.f32 	%f621, %f620, 0fCB40007F;
	neg.f32 	%f622, %f621;
	fma.rn.f32 	%f623, %f615, 0f3FB8AA3B, %f622;
	fma.rn.f32 	%f624, %f615, 0f32A57060, %f623;
	mov.b32 	%r183, %f620;
	shl.b32 	%r184, %r183, 23;
	mov.b32 	%f625, %r184;
	ex2.approx.ftz.f32 	%f626, %f624;
	mul.f32 	%f627, %f626, %f625;
	div.rn.f32 	%f628, %f627, %f644;
	add.s64 	%rd117, %rd7, %rd115;
	st.global.f32 	[%rd117], %f628;
	bra.uni 	$L__BB1_71;
$L__BB1_36:
	add.s32 	%r144, %r10, %r2;
	mul.wide.s32 	%rd104, %r144, 4;
	add.s64 	%rd105, %rd6, %rd104;
	ld.global.f32 	%f437, [%rd105];
	setp.ge.f32 	%p41, %f437, 0f00000000;
	selp.f32 	%f438, 0f3F800000, 0f00000000, %p41;
	mul.f32 	%f439, %f437, %f438;
	add.s64 	%rd106, %rd7, %rd104;
	st.global.f32 	[%rd106], %f439;
	bra.uni 	$L__BB1_71;
$L__BB1_37:
	ld.global.u64 	%rd22, [%rd3+8];
	cvta.to.global.u64 	%rd9, %rd22;
	ld.global.u64 	%rd10, [%rd3+24];
	ld.global.u64 	%rd23, [%rd3+40];
	cvta.to.global.u64 	%rd11, %rd23;
	ld.global.u64 	%rd24, [%rd3+32];
	cvta.to.global.u64 	%rd12, %rd24;
	ld.global.v2.u32 	{%r34, %r35}, [%rd3];
	mul.lo.s32 	%r36, %r34, %r3;
	setp.ge.s32 	%p3, %r2, %r35;
	@%p3 bra 	$L__BB1_39;
	ld.global.u64 	%rd25, [%rd2+-8];
	cvta.to.global.u64 	%rd26, %rd25;
	ld.global.u64 	%rd27, [%rd26+32];
	cvta.to.global.u64 	%rd28, %rd27;
	mad.lo.s32 	%r68, %r35, %r3, %r2;
	mul.wide.u32 	%rd29, %r68, 4;
	add.s64 	%rd30, %rd28, %rd29;
	ld.global.f32 	%f53, [%rd30];
	st.shared.f32 	[%r4], %f53;
$L__BB1_39:
	bar.sync 	0;
	setp.ge.s32 	%p4, %r2, %r34;
	@%p4 bra 	$L__BB1_55;
	setp.lt.s32 	%p5, %r35, 1;
	mov.f32 	%f652, 0f00000000;
	@%p5 bra 	$L__BB1_54;
	mul.lo.s32 	%r37, %r35, %r2;
	and.b32  	%r38, %r35, 15;
	setp.lt.u32 	%p6, %r35, 16;
	mov.f32 	%f652, 0f00000000;
	mov.b32 	%r198, 0;
	@%p6 bra 	$L__BB1_44;
	and.b32  	%r198, %r35, 2147483632;
	neg.s32 	%r196, %r198;
	mul.wide.u32 	%rd31, %r37, 4;
	add.s64 	%rd32, %rd9, %rd31;
	add.s64 	%rd118, %rd32, 32;
	add.s32 	%r195, %r67, 32;
	mov.f32 	%f652, 0f00000000;
$L__BB1_43:
	.pragma "nounroll";
	ld.global.f32 	%f58, [%rd118+-32];
	ld.shared.f32 	%f59, [%r195+-32];
	fma.rn.f32 	%f60, %f58, %f59, %f652;
	ld.global.f32 	%f61, [%rd118+-28];
	ld.shared.f32 	%f62, [%r195+-28];
	fma.rn.f32 	%f63, %f61, %f62, %f60;
	ld.global.f32 	%f64, [%rd118+-24];
	ld.shared.f32 	%f65, [%r195+-24];
	fma.rn.f32 	%f66, %f64, %f65, %f63;
	ld.global.f32 	%f67, [%rd118+-20];
	ld.shared.f32 	%f68, [%r195+-20];
	fma.rn.f32 	%f69, %f67, %f68, %f66;
	ld.global.f32 	%f70, [%rd118+-16];
	ld.shared.f32 	%f71, [%r195+-16];
	fma.rn.f32 	%f72, %f70, %f71, %f69;
	ld.global.f32 	%f73, [%rd118+-12];
	ld.shared.f32 	%f74, [%r195+-12];
	fma.rn.f32 	%f75, %f73, %f74, %f72;
	ld.global.f32 	%f76, [%rd118+-8];
	ld.shared.f32 	%f77, [%r195+-8];
	fma.rn.f32 	%f78, %f76, %f77, %f75;
	ld.global.f32 	%f79, [%rd118+-4];
	ld.shared.f32 	%f80, [%r195+-4];
	fma.rn.f32 	%f81, %f79, %f80, %f78;
	ld.global.f32 	%f82, [%rd118];
	ld.shared.f32 	%f83, [%r195];
	fma.rn.f32 	%f84, %f82, %f83, %f81;
	ld.global.f32 	%f85, [%rd118+4];
	ld.shared.f32 	%f86, [%r195+4];
	fma.rn.f32 	%f87, %f85, %f86, %f84;
	ld.global.f32 	%f88, [%rd118+8];
	ld.shared.f32 	%f89, [%r195+8];
	fma.rn.f32 	%f90, %f88, %f89, %f87;
	ld.global.f32 	%f91, [%rd118+12];
	ld.shared.f32 	%f92, [%r195+12];
	fma.rn.f32 	%f93, %f91, %f92, %f90;
	ld.global.f32 	%f94, [%rd118+16];
	ld.shared.f32 	%f95, [%r195+16];
	fma.rn.f32 	%f96, %f94, %f95, %f93;
	ld.global.f32 	%f97, [%rd118+20];
	ld.shared.f32 	%f98, [%r195+20];
	fma.rn.f32 	%f99, %f97, %f98, %f96;
	ld.global.f32 	%f100, [%rd118+24];
	ld.shared.f32 	%f101, [%r195+24];
	fma.rn.f32 	%f102, %f100, %f101, %f99;
	ld.global.f32 	%f103, [%rd118+28];
	ld.shared.f32 	%f104, [%r195+28];
	fma.rn.f32 	%f652, %f103, %f104, %f102;
	add.s32 	%r196, %r196, 16;
	add.s64 	%rd118, %rd118, 64;
	add.s32 	%r195, %r195, 64;
	setp.ne.s32 	%p7, %r196, 0;
	@%p7 bra 	$L__BB1_43;
$L__BB1_44:
	setp.eq.s32 	%p8, %r38, 0;
	@%p8 bra 	$L__BB1_54;
	and.b32  	%r46, %r35, 7;
	setp.lt.u32 	%p9, %r38, 8;
	@%p9 bra 	$L__BB1_47;
	add.s32 	%r72, %r198, %r37;
	mul.wide.u32 	%rd33, %r72, 4;
	add.s64 	%rd34, %rd9, %rd33;
	ld.global.f32 	%f106, [%rd34];
	shl.b32 	%r73, %r198, 2;
	add.s32 	%r75, %r67, %r73;
	ld.shared.f32 	%f107, [%r75];
	fma.rn.f32 	%f108, %f106, %f107, %f652;
	cvt.u64.u32 	%rd35, %r37;
	cvt.u64.u32 	%rd36, %r198;
	add.s64 	%rd37, %rd36, %rd35;
	shl.b64 	%rd38, %rd37, 2;
	add.s64 	%rd39, %rd9, %rd38;
	ld.global.f32 	%f109, [%rd39+4];
	ld.shared.f32 	%f110, [%r75+4];
	fma.rn.f32 	%f111, %f109, %f110, %f108;
	ld.global.f32 	%f112, [%rd39+8];
	ld.shared.f32 	%f113, [%r75+8];
	fma.rn.f32 	%f114, %f112, %f113, %f111;
	ld.global.f32 	%f115, [%rd39+12];
	ld.shared.f32 	%f116, [%r75+12];
	fma.rn.f32 	%f117, %f115, %f116, %f114;
	ld.global.f32 	%f118, [%rd39+16];
	ld.shared.f32 	%f119, [%r75+16];
	fma.rn.f32 	%f120, %f118, %f119, %f117;
	ld.global.f32 	%f121, [%rd39+20];
	ld.shared.f32 	%f122, [%r75+20];
	fma.rn.f32 	%f123, %f121, %f122, %f120;
	ld.global.f32 	%f124, [%rd39+24];
	ld.shared.f32 	%f125, [%r75+24];
	fma.rn.f32 	%f126, %f124, %f125, %f123;
	ld.global.f32 	%f127, [%rd39+28];
	ld.shared.f32 	%f128, [%r75+28];
	fma.rn.f32 	%f652, %f127, %f128, %f126;
	add.s32 	%r198, %r198, 8;
$L__BB1_47:
	setp.eq.s32 	%p10, %r46, 0;
	@%p10 bra 	$L__BB1_54;
	and.b32  	%r49, %r35, 3;
	setp.lt.u32 	%p11, %r46, 4;
	@%p11 bra 	$L__BB1_50;
	add.s32 	%r76, %r198, %r37;
	mul.wide.u32 	%rd40, %r76, 4;
	add.s64 	%rd41, %rd9, %rd40;
	ld.global.f32 	%f130, [%rd41];
	shl.b32 	%r77, %r198, 2;
	add.s32 	%r79, %r67, %r77;
	ld.shared.f32 	%f131, [%r79];
	fma.rn.f32 	%f132, %f130, %f131, %f652;
	cvt.u64.u32 	%rd42, %r37;
	cvt.u64.u32 	%rd43, %r198;
	add.s64 	%rd44, %rd43, %rd42;
	shl.b64 	%rd45, %rd44, 2;
	add.s64 	%rd46, %rd9, %rd45;
	ld.global.f32 	%f133, [%rd46+4];
	ld.shared.f32 	%f134, [%r79+4];
	fma.rn.f32 	%f135, %f133, %f134, %f132;
	ld.global.f32 	%f136, [%rd46+8];
	ld.shared.f32 	%f137, [%r79+8];
	fma.rn.f32 	%f138, %f136, %f137, %f135;
	ld.global.f32 	%f139, [%rd46+12];
	ld.shared.f32 	%f140, [%r79+12];
	fma.rn.f32 	%f652, %f139, %f140, %f138;
	add.s32 	%r198, %r198, 4;
$L__BB1_50:
	setp.eq.s32 	%p12, %r49, 0;
	@%p12 bra 	$L__BB1_54;
	add.s32 	%r80, %r198, %r37;
	mul.wide.u32 	%rd47, %r80, 4;
	add.s64 	%rd48, %rd9, %rd47;
	ld.global.f32 	%f141, [%rd48];
	shl.b32 	%r81, %r198, 2;
	add.s32 	%r52, %r67, %r81;
	ld.shared.f32 	%f142, [%r52];
	fma.rn.f32 	%f652, %f141, %f142, %f652;
	setp.eq.s32 	%p13, %r49, 1;
	@%p13 bra 	$L__BB1_54;
	cvt.u64.u32 	%rd49, %r37;
	cvt.u64.u32 	%rd50, %r198;
	add.s64 	%rd51, %rd50, %rd49;
	shl.b64 	%rd52, %rd51, 2;
	add.s64 	%rd16, %rd9, %rd52;
	ld.global.f32 	%f143, [%rd16+4];
	ld.shared.f32 	%f144, [%r52+4];
	fma.rn.f32 	%f652, %f143, %f144, %f652;
	setp.eq.s32 	%p14, %r49, 2;
	@%p14 bra 	$L__BB1_54;
	ld.global.f32 	%f145, [%rd16+8];
	ld.shared.f32 	%f146, [%r52+8];
	fma.rn.f32 	%f652, %f145, %f146, %f652;
$L__BB1_54:
	add.s32 	%r83, %r36, %r2;
	cvta.to.global.u64 	%rd53, %rd10;
	mul.wide.s32 	%rd54, %r83, 4;
	add.s64 	%rd55, %rd53, %rd54;
	ld.global.f32 	%f147, [%rd55];
	add.f32 	%f148, %f652, %f147;
	add.s64 	%rd56, %rd11, %rd54;
	st.global.f32 	[%rd56], %f148;
$L__BB1_55:
	setp.ge.s32 	%p15, %r2, %r34;
	bar.sync 	0;
	@%p15 bra 	$L__BB1_71;
	setp.ne.s32 	%p16, %r186, %r7;
	@%p16 bra 	$L__BB1_70;
	setp.lt.s32 	%p18, %r34, 1;
	mov.f32 	%f660, 0f00000000;
	@%p18 bra 	$L__BB1_69;
	and.b32  	%r53, %r34, 7;
	setp.lt.u32 	%p19, %r34, 8;
	mov.f32 	%f660, 0f00000000;
	mov.b32 	%r202, 0;
	@%p19 bra 	$L__BB1_61;
	and.b32  	%r202, %r34, 2147483640;
	mov.f32 	%f660, 0f00000000;
	mov.b32 	%r200, 0;
$L__BB1_60:
	.pragma "nounroll";
	add.s32 	%r87, %r200, %r36;
	mul.wide.s32 	%rd60, %r87, 4;
	add.s64 	%rd61, %rd11, %rd60;
	ld.global.f32 	%f156, [%rd61];
	fma.rn.f32 	%f157, %f156, 0f3BBB989D, 0f3F000000;
	cvt.sat.f32.f32 	%f158, %f157;
	mov.f32 	%f159, 0f4B400001;
	mov.f32 	%f160, 0f437C0000;
	fma.rm.f32 	%f161, %f158, %f160, %f159;
	add.f32 	%f162, %f161, 0fCB40007F;
	neg.f32 	%f163, %f162;
	fma.rn.f32 	%f164, %f156, 0f3FB8AA3B, %f163;
	fma.rn.f32 	%f165, %f156, 0f32A57060, %f164;
	mov.b32 	%r88, %f161;
	shl.b32 	%r89, %r88, 23;
	mov.b32 	%f166, %r89;
	ex2.approx.ftz.f32 	%f167, %f165;
	fma.rn.f32 	%f168, %f167, %f166, %f660;
	ld.global.f32 	%f169, [%rd61+4];
	fma.rn.f32 	%f170, %f169, 0f3BBB989D, 0f3F000000;
	cvt.sat.f32.f32 	%f171, %f170;
	fma.rm.f32 	%f172, %f171, %f160, %f159;
	add.f32 	%f173, %f172, 0fCB40007F;
	neg.f32 	%f174, %f173;
	fma.rn.f32 	%f175, %f169, 0f3FB8AA3B, %f174;
	fma.rn.f32 	%f176, %f169, 0f32A57060, %f175;
	mov.b32 	%r90, %f172;
	shl.b32 	%r91, %r90, 23;
	mov.b32 	%f177, %r91;
	ex2.approx.ftz.f32 	%f178, %f176;
	fma.rn.f32 	%f179, %f178, %f177, %f168;
	ld.global.f32 	%f180, [%rd61+8];
	fma.rn.f32 	%f181, %f180, 0f3BBB989D, 0f3F000000;
	cvt.sat.f32.f32 	%f182, %f181;
	fma.rm.f32 	%f183, %f182, %f160, %f159;
	add.f32 	%f184, %f183, 0fCB40007F;
	neg.f32 	%f185, %f184;
	fma.rn.f32 	%f186, %f180, 0f3FB8AA3B, %f185;
	fma.rn.f32 	%f187, %f180, 0f32A57060, %f186;
	mov.b32 	%r92, %f183;
	shl.b32 	%r93, %r92, 23;
	mov.b32 	%f188, %r93;
	ex2.approx.ftz.f32 	%f189, %f187;
	fma.rn.f32 	%f190, %f189, %f188, %f179;
	ld.global.f32 	%f191, [%rd61+12];
	fma.rn.f32 	%f192, %f191, 0f3BBB989D, 0f3F000000;
	cvt.sat.f32.f32 	%f193, %f192;
	fma.rm.f32 	%f194, %f193, %f160, %f159;
	add.f32 	%f195, %f194, 0fCB40007F;
	neg.f32 	%f196, %f195;
	fma.rn.f32 	%f197, %f191, 0f3FB8AA3B, %f196;
	fma.rn.f32 	%f198, %f191, 0f32A57060, %f197;
	mov.b32 	%r94, %f194;
	shl.b32 	%r95, %r94, 23;
	mov.b32 	%f199, %r95;
	ex2.approx.ftz.f32 	%f200, %f198;
	fma.rn.f32 	%f201, %f200, %f199, %f190;
	ld.global.f32 	%f202, [%rd61+16];
	fma.rn.f32 	%f203, %f202, 0f3BBB989D, 0f3F000000;
	cvt.sat.f32.f32 	%f204, %f203;
	fma.rm.f32 	%f205, %f204, %f160, %f159;
	add.f32 	%f206, %f205, 0fCB40007F;
	neg.f32 	%f207, %f206;
	fma.rn.f32 	%f208, %f202, 0f3FB8AA3B, %f207;
	fma.rn.f32 	%f209, %f202, 0f32A57060, %f208;
	mov.b32 	%r96, %f205;
	shl.b32 	%r97, %r96, 23;
	mov.b32 	%f210, %r97;
	ex2.approx.ftz.f32 	%f211, %f209;
	fma.rn.f32 	%f212, %f211, %f210, %f201;
	ld.global.f32 	%f213, [%rd61+20];
	fma.rn.f32 	%f214, %f213, 0f3BBB989D, 0f3F000000;
	cvt.sat.f32.f32 	%f215, %f214;
	fma.rm.f32 	%f216, %f215, %f160, %f159;
	add.f32 	%f217, %f216, 0fCB40007F;
	neg.f32 	%f218, %f217;
	fma.rn.f32 	%f219, %f213, 0f3FB8AA3B, %f218;
	fma.rn.f32 	%f220, %f213, 0f32A57060, %f219;
	mov.b32 	%r98, %f216;
	shl.b32 	%r99, %r98, 23;
	mov.b32 	%f221, %r99;
	ex2.approx.ftz.f32 	%f222, %f220;
	fma.rn.f32 	%f223, %f222, %f221, %f212;
	ld.global.f32 	%f224, [%rd61+24];
	fma.rn.f32 	%f225, %f224, 0f3BBB989D, 0f3F000000;
	cvt.sat.f32.f32 	%f226, %f225;
	fma.rm.f32 	%f227, %f226, %f160, %f159;
	add.f32 	%f228, %f227, 0fCB40007F;
	neg.f32 	%f229, %f228;
	fma.rn.f32 	%f230, %f224, 0f3FB8AA3B, %f229;
	fma.rn.f32 	%f231, %f224, 0f32A57060, %f230;
	mov.b32 	%r100, %f227;
	shl.b32 	%r101, %r100, 23;
	mov.b32 	%f232, %r101;
	ex2.approx.ftz.f32 	%f233, %f231;
	fma.rn.f32 	%f234, %f233, %f232, %f223;
	ld.global.f32 	%f235, [%rd61+28];
	fma.rn.f32 	%f236, %f235, 0f3BBB989D, 0f3F000000;
	cvt.sat.f32.f32 	%f237, %f236;
	fma.rm.f32 	%f238, %f237, %f160, %f159;
	add.f32 	%f239, %f238, 0fCB40007F;
	neg.f32 	%f240, %f239;
	fma.rn.f32 	%f241, %f235, 0f3FB8AA3B, %f240;
	fma.rn.f32 	%f242, %f235, 0f32A57060, %f241;
	mov.b32 	%r102, %f238;
	shl.b32 	%r103, %r102, 23;
	mov.b32 	%f243, %r103;
	ex2.approx.ftz.f32 	%f244, %f242;
	fma.rn.f32 	%f660, %f244, %f243, %f234;
	add.s32 	%r200, %r200, 8;
	setp.ne.s32 	%p20, %r200, %r202;
	@%p20 bra 	$L__BB1_60;
$L__BB1_61:
	setp.eq.s32 	%p21, %r53, 0;
	@%p21 bra 	$L__BB1_69;
	and.b32  	%r58, %r34, 3;
	setp.lt.u32 	%p22, %r53, 4;
	@%p22 bra 	$L__BB1_64;
	add.s32 	%r104, %r202, %r36;
	mul.wide.s32 	%rd62, %r104, 4;
	add.s64 	%rd63, %rd11, %rd62;
	ld.global.f32 	%f246, [%rd63];
	fma.rn.f32 	%f247, %f246, 0f3BBB989D, 0f3F000000;
	cvt.sat.f32.f32 	%f248, %f247;
	mov.f32 	%f249, 0f4B400001;
	mov.f32 	%f250, 0f437C0000;
	fma.rm.f32 	%f251, %f248, %f250, %f249;
	add.f32 	%f252, %f251, 0fCB40007F;
	neg.f32 	%f253, %f252;
	fma.rn.f32 	%f254, %f246, 0f3FB8AA3B, %f253;
	fma.rn.f32 	%f255, %f246, 0f32A57060, %f254;
	mov.b32 	%r105, %f251;
	shl.b32 	%r106, %r105, 23;
	mov.b32 	%f256, %r106;
	ex2.approx.ftz.f32 	%f257, %f255;
	fma.rn.f32 	%f258, %f257, %f256, %f660;
	ld.global.f32 	%f259, [%rd63+4];
	fma.rn.f32 	%f260, %f259, 0f3BBB989D, 0f3F000000;
	cvt.sat.f32.f32 	%f261, %f260;
	fma.rm.f32 	%f262, %f261, %f250, %f249;
	add.f32 	%f263, %f262, 0fCB40007F;
	neg.f32 	%f264, %f263;
	fma.rn.f32 	%f265, %f259, 0f3FB8AA3B, %f264;
	fma.rn.f32 	%f266, %f259, 0f32A57060, %f265;
	mov.b32 	%r107, %f262;
	shl.b32 	%r108, %r107, 23;
	mov.b32 	%f267, %r108;
	ex2.approx.ftz.f32 	%f268, %f266;
	fma.rn.f32 	%f269, %f268, %f267, %f258;
	ld.global.f32 	%f270, [%rd63+8];
	fma.rn.f32 	%f271, %f270, 0f3BBB989D, 0f3F000000;
	cvt.sat.f32.f32 	%f272, %f271;
	fma.rm.f32 	%f273, %f272, %f250, %f249;
	add.f32 	%f274, %f273, 0fCB40007F;
	neg.f32 	%f275, %f274;
	fma.rn.f32 	%f276, %f270, 0f3FB8AA3B, %f275;
	fma.rn.f32 	%f277, %f270, 0f32A57060, %f276;
	mov.b32 	%r109, %f273;
	shl.b32 	%r110, %r109, 23;
	mov.b32 	%f278, %r110;
	ex2.approx.ftz.f32 	%f279, %f277;
	fma.rn.f32 	%f280, %f279, %f278, %f269;
	ld.global.f32 	%f281, [%rd63+12];
	fma.rn.f32 	%f282, %f281, 0f3BBB989D, 0f3F000000;
	cvt.sat.f32.f32 	%f283, %f282;
	fma.rm.f32 	%f284, %f283, %f250, %f249;
	add.f32 	%f285, %f284, 0fCB40007F;
	neg.f32 	%f286, %f285;
	fma.rn.f32 	%f287, %f281, 0f3FB8AA3B, %f286;
	fma.rn.f32 	%f288, %f281, 0f32A57060, %f287;
	mov.b32 	%r111, %f284;
	shl.b32 	%r112, %r111, 23;
	mov.b32 	%f289, %r112;
	ex2.approx.ftz.f32 	%f290, %f288;
	fma.rn.f32 	%f660, %f290, %f289, %f280;
	add.s32 	%r202, %r202, 4;
$L__BB1_64:
	setp.eq.s32 	%p23, %r58, 0;
	@%p23 bra 	$L__BB1_69;
	setp.eq.s32 	%p24, %r58, 1;
	@%p24 bra 	$L__BB1_67;
	add.s32 	%r113, %r202, %r36;
	mul.wide.s32 	%rd64, %r113, 4;
	add.s64 	%rd65, %rd11, %rd64;
	ld.global.f32 	%f292, [%rd65];
	fma.rn.f32 	%f293, %f292, 0f3BBB989D, 0f3F000000;
	cvt.sat.f32.f32 	%f294, %f293;
	mov.f32 	%f295, 0f4B400001;
	mov.f32 	%f296, 0f437C0000;
	fma.rm.f32 	%f297, %f294, %f296, %f295;
	add.f32 	%f298, %f297, 0fCB40007F;
	neg.f32 	%f299, %f298;
	fma.rn.f32 	%f300, %f292, 0f3FB8AA3B, %f299;
	fma.rn.f32 	%f301, %f292, 0f32A57060, %f300;
	mov.b32 	%r114, %f297;
	shl.b32 	%r115, %r114, 23;
	mov.b32 	%f302, %r115;
	ex2.approx.ftz.f32 	%f303, %f301;
	fma.rn.f32 	%f304, %f303, %f302, %f660;
	ld.global.f32 	%f305, [%rd65+4];
	fma.rn.f32 	%f306, %f305, 0f3BBB989D, 0f3F000000;
	cvt.sat.f32.f32 	%f307, %f306;
	fma.rm.f32 	%f308, %f307, %f296, %f295;
	add.f32 	%f309, %f308, 0fCB40007F;
	neg.f32 	%f310, %f309;
	fma.rn.f32 	%f311, %f305, 0f3FB8AA3B, %f310;
	fma.rn.f32 	%f312, %f305, 0f32A57060, %f311;
	mov.b32 	%r116, %f308;
	shl.b32 	%r117, %r116, 23;
	mov.b32 	%f313, %r117;
	ex2.approx.ftz.f32 	%f314, %f312;
	fma.rn.f32 	%f660, %f314, %f313, %f304;
	add.s32 	%r202, %r202, 2;
$L__BB1_67:
	and.b32  	%r118, %r34, 1;
	setp.eq.b32 	%p25, %r118, 1;
	not.pred 	%p26, %p25;
	@%p26 bra 	$L__BB1_69;
	add.s32 	%r119, %r202, %r36;
	mul.wide.s32 	%rd66, %r119, 4;
	add.s64 	%rd67, %rd11, %rd66;
	ld.global.f32 	%f315, [%rd67];
	fma.rn.f32 	%f316, %f315, 0f3BBB989D, 0f3F000000;
	cvt.sat.f32.f32 	%f317, %f316;
	mov.f32 	%f318, 0f4B400001;
	mov.f32 	%f319, 0f437C0000;
	fma.rm.f32 	%f320, %f317, %f319, %f318;
	add.f32 	%f321, %f320, 0fCB40007F;
	neg.f32 	%f322, %f321;
	fma.rn.f32 	%f323, %f315, 0f3FB8AA3B, %f322;
	fma.rn.f32 	%f324, %f315, 0f32A57060, %f323;
	mov.b32 	%r120, %f320;
	shl.b32 	%r121, %r120, 23;
	mov.b32 	%f325, %r121;
	ex2.approx.ftz.f32 	%f326, %f324;
	fma.rn.f32 	%f660, %f326, %f325, %f660;
$L__BB1_69:
	add.s32 	%r122, %r36, %r2;
	mul.wide.s32 	%rd68, %r122, 4;
	add.s64 	%rd69, %rd11, %rd68;
	ld.global.f32 	%f327, [%rd69];
	fma.rn.f32 	%f328, %f327, 0f3BBB989D, 0f3F000000;
	cvt.sat.f32.f32 	%f329, %f328;
	mov.f32 	%f330, 0f4B400001;
	mov.f32 	%f331, 0f437C0000;
	fma.rm.f32 	%f332, %f329, %f331, %f330;
	add.f32 	%f333, %f332, 0fCB40007F;
	neg.f32 	%f334, %f333;
	fma.rn.f32 	%f335, %f327, 0f3FB8AA3B, %f334;
	fma.rn.f32 	%f336, %f327, 0f32A57060, %f335;
	mov.b32 	%r123, %f332;
	shl.b32 	%r124, %r123, 23;
	mov.b32 	%f337, %r124;
	ex2.approx.ftz.f32 	%f338, %f336;
	mul.f32 	%f339, %f338, %f337;
	div.rn.f32 	%f340, %f339, %f660;
	add.s64 	%rd70, %rd12, %rd68;
	st.global.f32 	[%rd70], %f340;
	bra.uni 	$L__BB1_71;
$L__BB1_70:
	add.s32 	%r84, %r36, %r2;
	mul.wide.s32 	%rd57, %r84, 4;
	add.s64 	%rd58, %rd11, %rd57;
	ld.global.f32 	%f149, [%rd58];
	setp.ge.f32 	%p17, %f149, 0f00000000;
	selp.f32 	%f150, 0f3F800000, 0f00000000, %p17;
	mul.f32 	%f151, %f149, %f150;
	add.s64 	%rd59, %rd12, %rd57;
	st.global.f32 	[%rd59], %f151;
$L__BB1_71:
	add.s32 	%r186, %r186, 1;
	ld.global.u32 	%r185, [%rd1];
	setp.lt.s32 	%p51, %r186, %r185;
	@%p51 bra 	$L__BB1_2;
$L__BB1_72:
	ret;

}


// ===== COMPILED SASS (sm_100) =====

	.target	sm_100

	.elftype	@"ET_EXEC"


//--------------------- .note.nv.tkinfo           --------------------------
	.section	.note.nv.tkinfo,"",@"SHT_NOTE"
	.sectionflags	@"SHF_NOTE_NV_TKINFO"
	.tkinfo
        /*0018*/ 	.word	0x00000002
        /*0030*/ 	.string	""
        /*0030*/ 	.string	"ptxas"
        /*0030*/ 	.string	"Cuda compilation tools, release 13.0, V13.0.88"
        /*0030*/ 	.string	"Build cuda_13.0.r13.0/compiler.36424714_0"
        /*0030*/ 	.string	"-arch sm_100 -m 64 "



//--------------------- .note.nv.cuinfo           --------------------------
	.section	.note.nv.cuinfo,"",@"SHT_NOTE"
	.sectionflags	@"SHF_NOTE_NV_CUINFO"
        /*0018*/ 	.short	0x0002
        /*001a*/ 	.short	0x0064
        /*001c*/ 	.short	0x0082
	.zero		2


//--------------------- .nv.info                  --------------------------
	.section	.nv.info,"",@"SHT_CUDA_INFO"
	.align	4


	//----- nvinfo : EIATTR_REGCOUNT
	.align		4
        /*0000*/ 	.byte	0x04, 0x2f
        /*0002*/ 	.short	(.L_1 - .L_0)
	.align		4
.L_0:
        /*0004*/ 	.word	index@(_Z18k_back_propagationP7network)
        /*0008*/ 	.word	0x00000028


	//----- nvinfo : EIATTR_FRAME_SIZE
	.align		4
.L_1:
        /*000c*/ 	.byte	0x04, 0x11
        /*000e*/ 	.short	(.L_3 - .L_2)
	.align		4
.L_2:
        /*0010*/ 	.word	index@(_Z18k_back_propagationP7network)
        /*0014*/ 	.word	0x00000000


	//----- nvinfo : EIATTR_REGCOUNT
	.align		4
.L_3:
        /*0018*/ 	.byte	0x04, 0x2f
        /*001a*/ 	.short	(.L_5 - .L_4)
	.align		4
.L_4:
        /*001c*/ 	.word	index@(_Z6k_stepP7network)
        /*0020*/ 	.word	0x00000020


	//----- nvinfo : EIATTR_FRAME_SIZE
	.align		4
.L_5:
        /*0024*/ 	.byte	0x04, 0x11
        /*0026*/ 	.short	(.L_7 - .L_6)
	.align		4
.L_6:
        /*0028*/ 	.word	index@($__internal_0_$__cuda_sm3x_div_rn_noftz_f32_slowpath)
        /*002c*/ 	.word	0x00000000


	//----- nvinfo : EIATTR_FRAME_SIZE
	.align		4
.L_7:
        /*0030*/ 	.byte	0x04, 0x11
        /*0032*/ 	.short	(.L_9 - .L_8)
	.align		4
.L_8:
        /*0034*/ 	.word	index@(_Z6k_stepP7network)
        /*0038*/ 	.word	0x00000000


	//----- nvinfo : EIATTR_MIN_STACK_SIZE
	.align		4
.L_9:
        /*003c*/ 	.byte	0x04, 0x12
        /*003e*/ 	.short	(.L_11 - .L_10)
	.align		4
.L_10:
        /*0040*/ 	.word	index@(_Z6k_stepP7network)
        /*0044*/ 	.word	0x00000000


	//----- nvinfo : EIATTR_MIN_STACK_SIZE
	.align		4
.L_11:
        /*0048*/ 	.byte	0x04, 0x12
        /*004a*/ 	.short	(.L_13 - .L_12)
	.align		4
.L_12:
        /*004c*/ 	.word	index@(_Z18k_back_propagationP7network)
        /*0050*/ 	.word	0x00000000
.L_13:


//--------------------- .nv.compat                --------------------------
	.section	.nv.compat,"",@"SHT_CUDA_COMPAT_INFO"
	.align	4
        /*0000*/ 	.byte	0x02, 0x09, 0x00, 0x00, 0x02, 0x02, 0x01, 0x00, 0x02, 0x05, 0x05, 0x00, 0x03, 0x07, 0x01, 0x01
        /*0010*/ 	.byte	0x02, 0x03, 0x00, 0x00, 0x02, 0x06, 0x01, 0x00, 0x04, 0x0b, 0x08, 0x00, 0x01, 0x00, 0x00, 0x00
        /*0020*/ 	.byte	0x00, 0x00, 0x00, 0x00


//--------------------- .nv.info._Z6k_stepP7network --------------------------
	.section	.nv.info._Z6k_stepP7network,"",@"SHT_CUDA_INFO"
	.sectionflags	@""
	.align	4


	//----- nvinfo : EIATTR_CUDA_API_VERSION
	.align		4
        /*0000*/ 	.byte	0x04, 0x37
        /*0002*/ 	.short	(.L_15 - .L_14)
.L_14:
        /*0004*/ 	.word	0x00000082


	//----- nvinfo : EIATTR_KPARAM_INFO
	.align		4
.L_15:
        /*0008*/ 	.byte	0x04, 0x17
        /*000a*/ 	.short	(.L_17 - .L_16)
.L_16:
        /*000c*/ 	.word	0x00000000
        /*0010*/ 	.short	0x0000
        /*0012*/ 	.short	0x0000
        /*0014*/ 	.byte	0x00, 0xf5, 0x21, 0x00


	//----- nvinfo : EIATTR_SPARSE_MMA_MASK
	.align		4
.L_17:
        /*0018*/ 	.byte	0x03, 0x50
        /*001a*/ 	.short	0x0000


	//----- nvinfo : EIATTR_MAXREG_COUNT
	.align		4
        /*001c*/ 	.byte	0x03, 0x1b
        /*001e*/ 	.short	0x00ff


	//----- nvinfo : EIATTR_NUM_BARRIERS
	.align		4
        /*0020*/ 	.byte	0x02, 0x4c
        /*0022*/ 	.byte	0x01
	.zero		1


	//----- nvinfo : EIATTR_MERCURY_ISA_VERSION
	.align		4
        /*0024*/ 	.byte	0x03, 0x5f
        /*0026*/ 	.short	0x0101


	//----- nvinfo : EIATTR_UNUSED_LOAD_BYTE_OFFSET
	.align		4
        /*0028*/ 	.byte	0x04, 0x44
        /*002a*/ 	.short	(.L_19 - .L_18)


	//   ....[0]....
.L_18:
        /*002c*/ 	.word	0x00000980
        /*0030*/ 	.word	0x00000fff


	//   ....[1]....
        /*0034*/ 	.word	0x00002120
        /*0038*/ 	.word	0x00000fff


	//----- nvinfo : EIATTR_VRC_CTA_INIT_COUNT
	.align		4
.L_19:
        /*003c*/ 	.byte	0x02, 0x4a
	.zero		1
	.zero		1


	//----- nvinfo : EIATTR_EXIT_INSTR_OFFSETS
	.align		4
        /*0040*/ 	.byte	0x04, 0x1c
        /*0042*/ 	.short	(.L_21 - .L_20)


	//   ....[0]....
.L_20:
        /*0044*/ 	.word	0x00000050


	//   ....[1]....
        /*0048*/ 	.word	0x00003080


	//----- nvinfo : EIATTR_CRS_STACK_SIZE
	.align		4
.L_21:
        /*004c*/ 	.byte	0x04, 0x1e
        /*004e*/ 	.short	(.L_23 - .L_22)
.L_22:
        /*0050*/ 	.word	0x00000000


	//----- nvinfo : EIATTR_CBANK_PARAM_SIZE
	.align		4
.L_23:
        /*0054*/ 	.byte	0x03, 0x19
        /*0056*/ 	.short	0x0008


	//----- nvinfo : EIATTR_PARAM_CBANK
	.align		4
        /*0058*/ 	.byte	0x04, 0x0a
        /*005a*/ 	.short	(.L_25 - .L_24)
	.align		4
.L_24:
        /*005c*/ 	.word	index@(.nv.constant0._Z6k_stepP7network)
        /*0060*/ 	.short	0x0380
        /*0062*/ 	.short	0x0008


	//----- nvinfo : EIATTR_SW_WAR
	.align		4
.L_25:
        /*0064*/ 	.byte	0x04, 0x36
        /*0066*/ 	.short	(.L_27 - .L_26)
.L_26:
        /*0068*/ 	.word	0x00000008
.L_27:


//--------------------- .nv.info._Z18k_back_propagationP7network --------------------------
	.section	.nv.info._Z18k_back_propagationP7network,"",@"SHT_CUDA_INFO"
	.sectionflags	@""
	.align	4


	//----- nvinfo : EIATTR_CUDA_API_VERSION
	.align		4
        /*0000*/ 	.byte	0x04, 0x37
        /*0002*/ 	.short	(.L_29 - .L_28)
.L_28:
        /*0004*/ 	.word	0x00000082


	//----- nvinfo : EIATTR_KPARAM_INFO
	.align		4
.L_29:
        /*0008*/ 	.byte	0x04, 0x17
        /*000a*/ 	.short	(.L_31 - .L_30)
.L_30:
        /*000c*/ 	.word	0x00000000
        /*0010*/ 	.short	0x0000
        /*0012*/ 	.short	0x0000
        /*0014*/ 	.byte	0x00, 0xf5, 0x21, 0x00


	//----- nvinfo : EIATTR_SPARSE_MMA_MASK
	.align		4
.L_31:
        /*0018*/ 	.byte	0x03, 0x50
        /*001a*/ 	.short	0x0000


	//----- nvinfo : EIATTR_MAXREG_COUNT
	.align		4
        /*001c*/ 	.byte	0x03, 0x1b
        /*001e*/ 	.short	0x00ff


	//----- nvinfo : EIATTR_NUM_BARRIERS
	.align		4
        /*0020*/ 	.byte	0x02, 0x4c
        /*0022*/ 	.byte	0x01
	.zero		1


	//----- nvinfo : EIATTR_MERCURY_ISA_VERSION
	.align		4
        /*0024*/ 	.byte	0x03, 0x5f
        /*0026*/ 	.short	0x0101


	//----- nvinfo : EIATTR_UNUSED_LOAD_BYTE_OFFSET
	.align		4
        /*0028*/ 	.byte	0x04, 0x44
        /*002a*/ 	.short	(.L_33 - .L_32)


	//   ....[0]....
.L_32:
        /*002c*/ 	.word	0x000015e0
        /*0030*/ 	.word	0x00000fff


	//----- nvinfo : EIATTR_VRC_CTA_INIT_COUNT
	.align		4
.L_33:
        /*0034*/ 	.byte	0x02, 0x4a
	.zero		1
	.zero		1


	//----- nvinfo : EIATTR_EXIT_INSTR_OFFSETS
	.align		4
        /*0038*/ 	.byte	0x04, 0x1c
        /*003a*/ 	.short	(.L_35 - .L_34)


	//   ....[0]....
.L_34:
        /*003c*/ 	.word	0x00000050


	//   ....[1]....
        /*0040*/ 	.word	0x00009760


	//----- nvinfo : EIATTR_CRS_STACK_SIZE
	.align		4
.L_35:
        /*0044*/ 	.byte	0x04, 0x1e
        /*0046*/ 	.short	(.L_37 - .L_36)
.L_36:
        /*0048*/ 	.word	0x00000000


	//----- nvinfo : EIATTR_CBANK_PARAM_SIZE
	.align		4
.L_37:
        /*004c*/ 	.byte	0x03, 0x19
        /*004e*/ 	.short	0x0008


	//----- nvinfo : EIATTR_PARAM_CBANK
	.align		4
        /*0050*/ 	.byte	0x04, 0x0a
        /*0052*/ 	.short	(.L_39 - .L_38)
	.align		4
.L_38:
        /*0054*/ 	.word	index@(.nv.constant0._Z18k_back_propagationP7network)
        /*0058*/ 	.short	0x0380
        /*005a*/ 	.short	0x0008


	//----- nvinfo : EIATTR_SW_WAR
	.align		4
.L_39:
        /*005c*/ 	.byte	0x04, 0x36
        /*005e*/ 	.short	(.L_41 - .L_40)
.L_40:
        /*0060*/ 	.word	0x00000008
.L_41:


//--------------------- .nv.callgraph             --------------------------
	.section	.nv.callgraph,"",@"SHT_CUDA_CALLGRAPH"
	.align	4
	.sectionentsize	8
	.align		4
        /*0000*/ 	.word	0x00000000
	.align		4
        /*0004*/ 	.word	0xffffffff
	.align		4
        /*0008*/ 	.word	0x00000000
	.align		4
        /*000c*/ 	.word	0xfffffffe
	.align		4
        /*0010*/ 	.word	0x00000000
	.align		4
        /*0014*/ 	.word	0xfffffffd
	.align		4
        /*0018*/ 	.word	0x00000000
	.align		4
        /*001c*/ 	.word	0xfffffffc


//--------------------- .text._Z6k_stepP7network  --------------------------
	.section	.text._Z6k_stepP7network,"ax",@progbits
	.align	128
        .global         _Z6k_stepP7network
        .type           _Z6k_stepP7network,@function
        .size           _Z6k_stepP7network,(.L_x_485 - _Z6k_stepP7network)
        .other          _Z6k_stepP7network,@"STO_CUDA_ENTRY STV_DEFAULT"
_Z6k_stepP7network:
.text._Z6k_stepP7network:
[----:B------:R-:W-:Y:S08]  /*0000*/  LDC R1, c[0x0][0x37c] ;  /* 0x0000df00ff017b82 */ /* 0x000ff00000000800 */
[----:B------:R-:W0:Y:S01]  /*0010*/  LDC.64 R2, c[0x0][0x380] ;  /* 0x0000e000ff027b82 */ /* 0x000e220000000a00 */
[----:B------:R-:W0:Y:S02]  /*0020*/  LDCU.64 UR8, c[0x0][0x358] ;  /* 0x00006b00ff0877ac */ /* 0x000e240008000a00 */
[----:B0-----:R-:W2:Y:S02]  /*0030*/  LDG.E R2, desc[UR8][R2.64] ;  /* 0x0000000802027981 */ /* 0x001ea4000c1e1900 */
[----:B--2---:R-:W-:-:S13]  /*0040*/  ISETP.GE.AND P0, PT, R2, 0x1, PT ;  /* 0x000000010200780c */ /* 0x004fda0003f06270 */
[----:B------:R-:W-:Y:S05]  /*0050*/  @!P0 EXIT ;  /* 0x000000000000894d */ /* 0x000fea0003800000 */
[----:B------:R-:W0:Y:S01]  /*0060*/  S2R R0, SR_TID.X ;  /* 0x0000000000007919 */ /* 0x000e220000002100 */
[----:B------:R-:W1:Y:S01]  /*0070*/  S2UR UR5, SR_CgaCtaId ;  /* 0x00000000000579c3 */ /* 0x000e620000008800 */
[----:B------:R-:W-:Y:S01]  /*0080*/  UMOV UR4, 0x400 ;  /* 0x0000040000047882 */ /* 0x000fe20000000000 */
[----:B------:R-:W-:Y:S01]  /*0090*/  HFMA2 R13, -RZ, RZ, 0, 0 ;  /* 0x00000000ff0d7431 */ /* 0x000fe200000001ff */
[----:B------:R-:W-:-:S05]  /*00a0*/  MOV R6, R2 ;  /* 0x0000000200067202 */ /* 0x000fca0000000f00 */
[----:B------:R-:W2:Y:S01]  /*00b0*/  S2UR UR7, SR_CTAID.X ;  /* 0x00000000000779c3 */ /* 0x000ea20000002500 */
[----:B-1----:R-:W-:-:S06]  /*00c0*/  ULEA UR5, UR5, UR4, 0x18 ;  /* 0x0000000405057291 */ /* 0x002fcc000f8ec0ff */
[----:B0-----:R-:W-:-:S07]  /*00d0*/  LEA R12, R0, UR5, 0x2 ;  /* 0x00000005000c7c11 */ /* 0x001fce000f8e10ff */
.L_x_33:
[----:B0-2---:R-:W0:Y:S02]  /*00e0*/  LDC.64 R4, c[0x0][0x380] ;  /* 0x0000e000ff047b82 */ /* 0x005e240000000a00 */
[----:B0--3--:R-:W3:Y:S01]  /*00f0*/  LDG.E.64 R2, desc[UR8][R4.64+0x8] ;  /* 0x0000080804027981 */ /* 0x009ee2000c1e1b00 */
[C---:B------:R-:W-:Y:S01]  /*0100*/  ISETP.NE.AND P0, PT, R13.reuse, RZ, PT ;  /* 0x000000ff0d00720c */ /* 0x040fe20003f05270 */
[----:B------:R-:W-:Y:S01]  /*0110*/  BSSY.RECONVERGENT B0, `(.L_x_0) ;  /* 0x00002f1000007945 */ /* 0x000fe20003800200 */
[----:B---3-5:R-:W-:-:S05]  /*0120*/  IMAD.WIDE.U32 R14, R13, 0x8, R2 ;  /* 0x000000080d0e7825 */ /* 0x028fca00078e0002 */
[----:B------:R0:W5:Y:S01]  /*0130*/  LDG.E.64 R8, desc[UR8][R14.64] ;  /* 0x000000080e087981 */ /* 0x000162000c1e1b00 */
[----:B------:R-:W-:-:S05]  /*0140*/  IADD3 R2, PT, PT, R6, -0x1, RZ ;  /* 0xffffffff06027810 */ /* 0x000fca0007ffe0ff */
[----:B------:R-:W-:Y:S05]  /*0150*/  @P0 BRA `(.L_x_1) ;  /* 0x0000001400cc0947 */ /* 0x000fea0003800000 */
[----:B-----5:R-:W3:Y:S04]  /*0160*/  LDG.E.64 R4, desc[UR8][R8.64] ;  /* 0x0000000808047981 */ /* 0x020ee8000c1e1b00 */
[----:B------:R1:W5:Y:S04]  /*0170*/  LDG.E.64 R22, desc[UR8][R8.64+0x8] ;  /* 0x0000080808167981 */ /* 0x000368000c1e1b00 */
[----:B------:R1:W5:Y:S04]  /*0180*/  LDG.E.64 R20, desc[UR8][R8.64+0x18] ;  /* 0x0000180808147981 */ /* 0x000368000c1e1b00 */
[----:B------:R1:W5:Y:S04]  /*0190*/  LDG.E.64 R18, desc[UR8][R8.64+0x28] ;  /* 0x0000280808127981 */ /* 0x000368000c1e1b00 */
[----:B0-----:R1:W5:Y:S01]  /*01a0*/  LDG.E.64 R14, desc[UR8][R8.64+0x20] ;  /* 0x00002008080e7981 */ /* 0x001362000c1e1b00 */
[----:B---3--:R-:W-:-:S13]  /*01b0*/  ISETP.GE.AND P0, PT, R0, R5, PT ;  /* 0x000000050000720c */ /* 0x008fda0003f06270 */
[----:B------:R-:W3:Y:S01]  /*01c0*/  @!P0 LDG.E.64 R6, desc[UR8][R8.64+0x10] ;  /* 0x0000100808068981 */ /* 0x000ee2000c1e1b00 */
[----:B--2---:R-:W-:-:S04]  /*01d0*/  @!P0 IMAD R11, R5, UR7, R0 ;  /* 0x00000007050b8c24 */ /* 0x004fc8000f8e0200 */
[----:B---3--:R-:W-:-:S06]  /*01e0*/  @!P0 IMAD.WIDE.U32 R10, R11, 0x4, R6 ;  /* 0x000000040b0a8825 */ /* 0x008fcc00078e0006 */
[----:B------:R-:W2:Y:S01]  /*01f0*/  @!P0 LDG.E R11, desc[UR8][R10.64] ;  /* 0x000000080a0b8981 */ /* 0x000ea2000c1e1900 */
[----:B------:R-:W-:Y:S01]  /*0200*/  BSSY.RECONVERGENT B1, `(.L_x_2) ;  /* 0x000008a000017945 */ /* 0x000fe20003800200 */
[----:B------:R-:W-:Y:S02]  /*0210*/  IMAD R7, R4, UR7, RZ ;  /* 0x0000000704077c24 */ /* 0x000fe4000f8e02ff */
[----:B--2---:R1:W-:Y:S01]  /*0220*/  @!P0 STS [R12], R11 ;  /* 0x0000000b0c008388 */ /* 0x0043e20000000800 */
[----:B------:R-:W-:Y:S01]  /*0230*/  BAR.SYNC.DEFER_BLOCKING 0x0 ;  /* 0x0000000000007b1d */ /* 0x000fe20000010000 */
[----:B------:R-:W-:-:S13]  /*0240*/  ISETP.GE.AND P0, PT, R0, R4, PT ;  /* 0x000000040000720c */ /* 0x000fda0003f06270 */
[----:B-1----:R-:W-:Y:S05]  /*0250*/  @P0 BRA `(.L_x_3) ;  /* 0x0000000800100947 */ /* 0x002fea0003800000 */
[----:B------:R-:W-:Y:S02]  /*0260*/  ISETP.GE.AND P0, PT, R5, 0x1, PT ;  /* 0x000000010500780c */ /* 0x000fe40003f06270 */
[----:B------:R-:W-:-:S11]  /*0270*/  MOV R17, RZ ;  /* 0x000000ff00117202 */ /* 0x000fd60000000f00 */
[----:B------:R-:W-:Y:S05]  /*0280*/  @!P0 BRA `(.L_x_4) ;  /* 0x0000000400ec8947 */ /* 0x000fea0003800000 */
[C---:B------:R-:W-:Y:S01]  /*0290*/  ISETP.GE.U32.AND P0, PT, R5.reuse, 0x10, PT ;  /* 0x000000100500780c */ /* 0x040fe20003f06070 */
[----:B------:R-:W-:Y:S01]  /*02a0*/  HFMA2 R17, -RZ, RZ, 0, 0 ;  /* 0x00000000ff117431 */ /* 0x000fe200000001ff */
[C---:B------:R-:W-:Y:S01]  /*02b0*/  LOP3.LUT R16, R5.reuse, 0xf, RZ, 0xc0, !PT ;  /* 0x0000000f05107812 */ /* 0x040fe200078ec0ff */
[----:B------:R-:W-:Y:S01]  /*02c0*/  IMAD R3, R5, R0, RZ ;  /* 0x0000000005037224 */ /* 0x000fe200078e02ff */
[----:B------:R-:W-:Y:S02]  /*02d0*/  MOV R6, RZ ;  /* 0x000000ff00067202 */ /* 0x000fe40000000f00 */
[----:B------:R-:W-:-:S07]  /*02e0*/  ISETP.NE.AND P1, PT, R16, RZ, PT ;  /* 0x000000ff1000720c */ /* 0x000fce0003f25270 */
[----:B------:R-:W-:Y:S06]  /*02f0*/  @!P0 BRA `(.L_x_5) ;  /* 0x0000000000b48947 */ /* 0x000fec0003800000 */
[----:B------:R-:W-:Y:S01]  /*0300*/  LOP3.LUT R6, R5, 0x7ffffff0, RZ, 0xc0, !PT ;  /* 0x7ffffff005067812 */ /* 0x000fe200078ec0ff */
[----:B------:R-:W-:Y:S01]  /*0310*/  UMOV UR4, URZ ;  /* 0x000000ff00047c82 */ /* 0x000fe20008000000 */
[----:B------:R-:W-:-:S07]  /*0320*/  MOV R17, RZ ;  /* 0x000000ff00117202 */ /* 0x000fce0000000f00 */
.L_x_6:
[----:B------:R-:W-:-:S05]  /*0330*/  IADD3 R25, PT, PT, R3, UR4, RZ ;  /* 0x0000000403197c10 */ /* 0x000fca000fffe0ff */
[----:B-----5:R-:W-:-:S05]  /*0340*/  IMAD.WIDE.U32 R24, R25, 0x4, R22 ;  /* 0x0000000419187825 */ /* 0x020fca00078e0016 */
[----:B------:R-:W2:Y:S01]  /*0350*/  LDG.E R26, desc[UR8][R24.64] ;  /* 0x00000008181a7981 */ /* 0x000ea2000c1e1900 */
[----:B------:R-:W-:-:S03]  /*0360*/  ULEA UR6, UR4, UR5, 0x2 ;  /* 0x0000000504067291 */ /* 0x000fc6000f8e10ff */
[----:B------:R-:W3:Y:S04]  /*0370*/  LDG.E R27, desc[UR8][R24.64+0x4] ;  /* 0x00000408181b7981 */ /* 0x000ee8000c1e1900 */
[----:B------:R-:W4:Y:S04]  /*0380*/  LDG.E R28, desc[UR8][R24.64+0x8] ;  /* 0x00000808181c7981 */ /* 0x000f28000c1e1900 */
[----:B------:R-:W2:Y:S02]  /*0390*/  LDS.128 R8, [UR6] ;  /* 0x00000006ff087984 */ /* 0x000ea40008000c00 */
[----:B--2---:R-:W-:-:S02]  /*03a0*/  FFMA R26, R26, R8, R17 ;  /* 0x000000081a1a7223 */ /* 0x004fc40000000011 */
[----:B------:R-:W2:Y:S04]  /*03b0*/  LDG.E R8, desc[UR8][R24.64+0xc] ;  /* 0x00000c0818087981 */ /* 0x000ea8000c1e1900 */
[----:B------:R-:W2:Y:S01]  /*03c0*/  LDG.E R17, desc[UR8][R24.64+0x10] ;  /* 0x0000100818117981 */ /* 0x000ea2000c1e1900 */
[----:B---3--:R-:W-:-:S03]  /*03d0*/  FFMA R9, R27, R9, R26 ;  /* 0x000000091b097223 */ /* 0x008fc6000000001a */
[----:B------:R-:W3:Y:S01]  /*03e0*/  LDG.E R27, desc[UR8][R24.64+0x14] ;  /* 0x00001408181b7981 */ /* 0x000ee2000c1e1900 */
[----:B----4-:R-:W-:-:S03]  /*03f0*/  FFMA R9, R28, R10, R9 ;  /* 0x0000000a1c097223 */ /* 0x010fc60000000009 */
[----:B------:R-:W4:Y:S01]  /*0400*/  LDG.E R28, desc[UR8][R24.64+0x18] ;  /* 0x00001808181c7981 */ /* 0x000f22000c1e1900 */
[----:B--2---:R-:W-:-:S03]  /*0410*/  FFMA R26, R8, R11, R9 ;  /* 0x0000000b081a7223 */ /* 0x004fc60000000009 */
[----:B------:R-:W0:Y:S02]  /*0420*/  LDS.128 R8, [UR6+0x10] ;  /* 0x00001006ff087984 */ /* 0x000e240008000c00 */
[----:B0-----:R-:W-:Y:S02]  /*0430*/  FFMA R26, R17, R8, R26 ;  /* 0x00000008111a7223 */ /* 0x001fe4000000001a */
        /* <DEDUP_REMOVED lines=13> */
[----:B----4-:R-:W-:-:S04]  /*0510*/  FFMA R9, R28, R10, R9 ;  /* 0x0000000a1c097223 */ /* 0x010fc80000000009 */
[----:B--2---:R-:W-:Y:S02]  /*0520*/  FFMA R26, R8, R11, R9 ;  /* 0x0000000b081a7223 */ /* 0x004fe40000000009 */
[----:B------:R-:W0:Y:S02]  /*0530*/  LDS.128 R8, [UR6+0x30] ;  /* 0x00003006ff087984 */ /* 0x000e240008000c00 */
[----:B0-----:R-:W-:Y:S02]  /*0540*/  FFMA R8, R17, R8, R26 ;  /* 0x0000000811087223 */ /* 0x001fe4000000001a */
[----:B------:R-:W2:Y:S04]  /*0550*/  LDG.E R17, desc[UR8][R24.64+0x34] ;  /* 0x0000340818117981 */ /* 0x000ea8000c1e1900 */
[----:B------:R-:W4:Y:S01]  /*0560*/  LDG.E R26, desc[UR8][R24.64+0x38] ;  /* 0x00003808181a7981 */ /* 0x000f22000c1e1900 */
[----:B------:R-:W-:-:S06]  /*0570*/  UIADD3 UR4, UPT, UPT, UR4, 0x10, URZ ;  /* 0x0000001004047890 */ /* 0x000fcc000fffe0ff */
[----:B------:R-:W-:Y:S01]  /*0580*/  ISETP.NE.AND P0, PT, R6, UR4, PT ;  /* 0x0000000406007c0c */ /* 0x000fe2000bf05270 */
[----:B--2---:R-:W-:-:S04]  /*0590*/  FFMA R9, R17, R9, R8 ;  /* 0x0000000911097223 */ /* 0x004fc80000000008 */
[----:B----4-:R-:W-:-:S04]  /*05a0*/  FFMA R10, R26, R10, R9 ;  /* 0x0000000a1a0a7223 */ /* 0x010fc80000000009 */
[----:B---3--:R-:W-:-:S04]  /*05b0*/  FFMA R17, R27, R11, R10 ;  /* 0x0000000b1b117223 */ /* 0x008fc8000000000a */
[----:B------:R-:W-:Y:S05]  /*05c0*/  @P0 BRA `(.L_x_6) ;  /* 0xfffffffc00580947 */ /* 0x000fea000383ffff */
.L_x_5:
[----:B------:R-:W-:Y:S05]  /*05d0*/  @!P1 BRA `(.L_x_4) ;  /* 0x0000000400189947 */ /* 0x000fea0003800000 */
[----:B------:R-:W-:Y:S02]  /*05e0*/  ISETP.GE.U32.AND P1, PT, R16, 0x8, PT ;  /* 0x000000081000780c */ /* 0x000fe40003f26070 */
[----:B------:R-:W-:-:S04]  /*05f0*/  LOP3.LUT R24, R5, 0x7, RZ, 0xc0, !PT ;  /* 0x0000000705187812 */ /* 0x000fc800078ec0ff */
[----:B------:R-:W-:-:S07]  /*0600*/  ISETP.NE.AND P0, PT, R24, RZ, PT ;  /* 0x000000ff1800720c */ /* 0x000fce0003f05270 */
[----:B------:R-:W-:Y:S06]  /*0610*/  @!P1 BRA `(.L_x_7) ;  /* 0x0000000000689947 */ /* 0x000fec0003800000 */
[----:B------:R-:W-:-:S05]  /*0620*/  IADD3 R29, PT, PT, R3, R6, RZ ;  /* 0x00000006031d7210 */ /* 0x000fca0007ffe0ff */
[----:B-----5:R-:W-:-:S06]  /*0630*/  IMAD.WIDE.U32 R28, R29, 0x4, R22 ;  /* 0x000000041d1c7825 */ /* 0x020fcc00078e0016 */
[----:B------:R-:W2:Y:S01]  /*0640*/  LDG.E R28, desc[UR8][R28.64] ;  /* 0x000000081c1c7981 */ /* 0x000ea2000c1e1900 */
[----:B------:R-:W-:Y:S02]  /*0650*/  LEA R16, R6, UR5, 0x2 ;  /* 0x0000000506107c11 */ /* 0x000fe4000f8e10ff */
[----:B------:R-:W-:-:S03]  /*0660*/  IADD3 R25, P1, PT, R3, R6, RZ ;  /* 0x0000000603197210 */ /* 0x000fc60007f3e0ff */
[----:B------:R-:W2:Y:S02]  /*0670*/  LDS.128 R8, [R16] ;  /* 0x0000000010087984 */ /* 0x000ea40000000c00 */
[----:B--2---:R-:W-:Y:S01]  /*0680*/  FFMA R17, R28, R8, R17 ;  /* 0x000000081c117223 */ /* 0x004fe20000000011 */
[----:B------:R-:W-:Y:S02]  /*0690*/  IADD3.X R8, PT, PT, RZ, RZ, RZ, P1, !PT ;  /* 0x000000ffff087210 */ /* 0x000fe40000ffe4ff */
[----:B------:R-:W-:-:S04]  /*06a0*/  LEA R26, P1, R25, R22, 0x2 ;  /* 0x00000016191a7211 */ /* 0x000fc800078210ff */
[----:B------:R-:W-:-:S05]  /*06b0*/  LEA.HI.X R27, R25, R23, R8, 0x2, P1 ;  /* 0x00000017191b7211 */ /* 0x000fca00008f1408 */
[----:B------:R-:W2:Y:S04]  /*06c0*/  LDG.E R25, desc[UR8][R26.64+0x4] ;  /* 0x000004081a197981 */ /* 0x000ea8000c1e1900 */
[----:B------:R-:W3:Y:S04]  /*06d0*/  LDG.E R28, desc[UR8][R26.64+0x8] ;  /* 0x000008081a1c7981 */ /* 0x000ee8000c1e1900 */
[----:B------:R-:W4:Y:S04]  /*06e0*/  LDG.E R8, desc[UR8][R26.64+0xc] ;  /* 0x00000c081a087981 */ /* 0x000f28000c1e1900 */
[----:B------:R-:W4:Y:S01]  /*06f0*/  LDG.E R29, desc[UR8][R26.64+0x14] ;  /* 0x000014081a1d7981 */ /* 0x000f22000c1e1900 */
[----:B--2---:R-:W-:-:S03]  /*0700*/  FFMA R9, R25, R9, R17 ;  /* 0x0000000919097223 */ /* 0x004fc60000000011 */
[----:B------:R-:W2:Y:S01]  /*0710*/  LDG.E R17, desc[UR8][R26.64+0x10] ;  /* 0x000010081a117981 */ /* 0x000ea2000c1e1900 */
[----:B---3--:R-:W-:-:S03]  /*0720*/  FFMA R9, R28, R10, R9 ;  /* 0x0000000a1c097223 */ /* 0x008fc60000000009 */
[----:B------:R-:W3:Y:S04]  /*0730*/  LDG.E R25, desc[UR8][R26.64+0x18] ;  /* 0x000018081a197981 */ /* 0x000ee8000c1e1900 */
[----:B------:R-:W3:Y:S01]  /*0740*/  LDG.E R26, desc[UR8][R26.64+0x1c] ;  /* 0x00001c081a1a7981 */ /* 0x000ee2000c1e1900 */
[----:B----4-:R-:W-:-:S03]  /*0750*/  FFMA R28, R8, R11, R9 ;  /* 0x0000000b081c7223 */ /* 0x010fc60000000009 */
[----:B------:R-:W2:Y:S01]  /*0760*/  LDS.128 R8, [R16+0x10] ;  /* 0x0000100010087984 */ /* 0x000ea20000000c00 */
[----:B------:R-:W-:Y:S01]  /*0770*/  IADD3 R6, PT, PT, R6, 0x8, RZ ;  /* 0x0000000806067810 */ /* 0x000fe20007ffe0ff */
[----:B--2---:R-:W-:-:S04]  /*0780*/  FFMA R8, R17, R8, R28 ;  /* 0x0000000811087223 */ /* 0x004fc8000000001c */
[----:B------:R-:W-:-:S04]  /*0790*/  FFMA R8, R29, R9, R8 ;  /* 0x000000091d087223 */ /* 0x000fc80000000008 */
[----:B---3--:R-:W-:-:S04]  /*07a0*/  FFMA R25, R25, R10, R8 ;  /* 0x0000000a19197223 */ /* 0x008fc80000000008 */
[----:B------:R-:W-:-:S07]  /*07b0*/  FFMA R17, R26, R11, R25 ;  /* 0x0000000b1a117223 */ /* 0x000fce0000000019 */
.L_x_7:
        /* <DEDUP_REMOVED lines=9> */
[----:B------:R-:W-:-:S04]  /*0850*/  IADD3 R25, P1, PT, R3, R6, RZ ;  /* 0x0000000603197210 */ /* 0x000fc80007f3e0ff */
[----:B------:R-:W2:Y:S01]  /*0860*/  LDS.128 R8, [R8] ;  /* 0x0000000008087984 */ /* 0x000ea20000000c00 */
[----:B------:R-:W-:Y:S02]  /*0870*/  IADD3.X R16, PT, PT, RZ, RZ, RZ, P1, !PT ;  /* 0x000000ffff107210 */ /* 0x000fe40000ffe4ff */
[----:B------:R-:W-:-:S04]  /*0880*/  LEA R24, P1, R25, R22, 0x2 ;  /* 0x0000001619187211 */ /* 0x000fc800078210ff */
[----:B------:R-:W-:-:S05]  /*0890*/  LEA.HI.X R25, R25, R23, R16, 0x2, P1 ;  /* 0x0000001719197211 */ /* 0x000fca00008f1410 */
[----:B------:R-:W3:Y:S04]  /*08a0*/  LDG.E R29, desc[UR8][R24.64+0x4] ;  /* 0x00000408181d7981 */ /* 0x000ee8000c1e1900 */
[----:B------:R-:W4:Y:S01]  /*08b0*/  LDG.E R28, desc[UR8][R24.64+0x8] ;  /* 0x00000808181c7981 */ /* 0x000f22000c1e1900 */
[----:B--2---:R-:W-:-:S03]  /*08c0*/  FFMA R16, R26, R8, R17 ;  /* 0x000000081a107223 */ /* 0x004fc60000000011 */
[----:B------:R-:W2:Y:S01]  /*08d0*/  LDG.E R17, desc[UR8][R24.64+0xc] ;  /* 0x00000c0818117981 */ /* 0x000ea2000c1e1900 */
[----:B------:R-:W-:Y:S01]  /*08e0*/  IADD3 R6, PT, PT, R6, 0x4, RZ ;  /* 0x0000000406067810 */ /* 0x000fe20007ffe0ff */
[----:B---3--:R-:W-:-:S04]  /*08f0*/  FFMA R9, R29, R9, R16 ;  /* 0x000000091d097223 */ /* 0x008fc80000000010 */
[----:B----4-:R-:W-:-:S04]  /*0900*/  FFMA R10, R28, R10, R9 ;  /* 0x0000000a1c0a7223 */ /* 0x010fc80000000009 */
[----:B--2---:R-:W-:-:S07]  /*0910*/  FFMA R17, R17, R11, R10 ;  /* 0x0000000b11117223 */ /* 0x004fce000000000a */
.L_x_8:
[----:B------:R-:W-:Y:S05]  /*0920*/  @!P0 BRA `(.L_x_4) ;  /* 0x0000000000448947 */ /* 0x000fea0003800000 */
[----:B------:R-:W-:-:S05]  /*0930*/  IADD3 R25, PT, PT, R3, R6, RZ ;  /* 0x0000000603197210 */ /* 0x000fca0007ffe0ff */
[----:B-----5:R-:W-:-:S06]  /*0940*/  IMAD.WIDE.U32 R24, R25, 0x4, R22 ;  /* 0x0000000419187825 */ /* 0x020fcc00078e0016 */
[----:B------:R-:W2:Y:S01]  /*0950*/  LDG.E R24, desc[UR8][R24.64] ;  /* 0x0000000818187981 */ /* 0x000ea2000c1e1900 */
[----:B------:R-:W-:Y:S02]  /*0960*/  LEA R8, R6, UR5, 0x2 ;  /* 0x0000000506087c11 */ /* 0x000fe4000f8e10ff */
[----:B------:R-:W-:-:S04]  /*0970*/  ISETP.NE.AND P0, PT, R5, 0x1, PT ;  /* 0x000000010500780c */ /* 0x000fc80003f05270 */
[----:B------:R-:W2:Y:S02]  /*0980*/  LDS.128 R8, [R8] ;  /* 0x0000000008087984 */ /* 0x000ea40000000c00 */
[----:B--2---:R-:W-:-:S07]  /*0990*/  FFMA R17, R24, R8, R17 ;  /* 0x0000000818117223 */ /* 0x004fce0000000011 */
[----:B------:R-:W-:Y:S05]  /*09a0*/  @!P0 BRA `(.L_x_4) ;  /* 0x0000000000248947 */ /* 0x000fea0003800000 */
[----:B------:R-:W-:-:S04]  /*09b0*/  IADD3 R3, P0, PT, R3, R6, RZ ;  /* 0x0000000603037210 */ /* 0x000fc80007f1e0ff */
[----:B------:R-:W-:Y:S02]  /*09c0*/  IADD3.X R6, PT, PT, RZ, RZ, RZ, P0, !PT ;  /* 0x000000ffff067210 */ /* 0x000fe400007fe4ff */
[----:B------:R-:W-:Y:S02]  /*09d0*/  LEA R22, P1, R3, R22, 0x2 ;  /* 0x0000001603167211 */ /* 0x000fe400078210ff */
[----:B------:R-:W-:Y:S02]  /*09e0*/  ISETP.NE.AND P0, PT, R5, 0x2, PT ;  /* 0x000000020500780c */ /* 0x000fe40003f05270 */
[----:B------:R-:W-:-:S05]  /*09f0*/  LEA.HI.X R23, R3, R23, R6, 0x2, P1 ;  /* 0x0000001703177211 */ /* 0x000fca00008f1406 */
[----:B------:R-:W2:Y:S06]  /*0a00*/  LDG.E R6, desc[UR8][R22.64+0x4] ;  /* 0x0000040816067981 */ /* 0x000eac000c1e1900 */
[----:B------:R-:W3:Y:S01]  /*0a10*/  @P0 LDG.E R8, desc[UR8][R22.64+0x8] ;  /* 0x0000080816080981 */ /* 0x000ee2000c1e1900 */
[----:B--2---:R-:W-:-:S04]  /*0a20*/  FFMA R17, R6, R9, R17 ;  /* 0x0000000906117223 */ /* 0x004fc80000000011 */
[----:B---3--:R-:W-:-:S07]  /*0a30*/  @P0 FFMA R17, R8, R10, R17 ;  /* 0x0000000a08110223 */ /* 0x008fce0000000011 */
.L_x_4:
[----:B------:R-:W-:-:S05]  /*0a40*/  IADD3 R9, PT, PT, R7, R0, RZ ;  /* 0x0000000007097210 */ /* 0x000fca0007ffe0ff */
[----:B-----5:R-:W-:-:S06]  /*0a50*/  IMAD.WIDE R20, R9, 0x4, R20 ;  /* 0x0000000409147825 */ /* 0x020fcc00078e0214 */
[----:B------:R-:W2:Y:S01]  /*0a60*/  LDG.E R20, desc[UR8][R20.64] ;  /* 0x0000000814147981 */ /* 0x000ea2000c1e1900 */
[----:B------:R-:W-:-:S04]  /*0a70*/  IMAD.WIDE R8, R9, 0x4, R18 ;  /* 0x0000000409087825 */ /* 0x000fc800078e0212 */
[----:B--2---:R-:W-:-:S05]  /*0a80*/  FADD R17, R20, R17 ;  /* 0x0000001114117221 */ /* 0x004fca0000000000 */
[----:B------:R0:W-:Y:S02]  /*0a90*/  STG.E desc[UR8][R8.64], R17 ;  /* 0x0000001108007986 */ /* 0x0001e4000c101908 */
.L_x_3:
[----:B------:R-:W-:Y:S05]  /*0aa0*/  BSYNC.RECONVERGENT B1 ;  /* 0x0000000000017941 */ /* 0x000fea0003800200 */
.L_x_2:
[----:B------:R-:W-:Y:S01]  /*0ab0*/  BAR.SYNC.DEFER_BLOCKING 0x0 ;  /* 0x0000000000007b1d */ /* 0x000fe20000010000 */
[----:B------:R-:W-:-:S13]  /*0ac0*/  ISETP.GE.AND P0, PT, R0, R4, PT ;  /* 0x000000040000720c */ /* 0x000fda0003f06270 */
[----:B------:R-:W-:Y:S05]  /*0ad0*/  @P0 BRA `(.L_x_9) ;  /* 0x0000002400500947 */ /* 0x000fea0003800000 */
[----:B------:R-:W-:-:S13]  /*0ae0*/  ISETP.NE.AND P0, PT, R13, R2, PT ;  /* 0x000000020d00720c */ /* 0x000fda0003f05270 */
[----:B------:R-:W-:Y:S05]  /*0af0*/  @P0 BRA `(.L_x_10) ;  /* 0x0000000c00440947 */ /* 0x000fea0003800000 */
[----:B------:R-:W-:Y:S01]  /*0b00*/  ISETP.GE.AND P0, PT, R4, 0x1, PT ;  /* 0x000000010400780c */ /* 0x000fe20003f06270 */
[----:B-----5:R-:W-:-:S12]  /*0b10*/  HFMA2 R23, -RZ, RZ, 0, 0 ;  /* 0x00000000ff177431 */ /* 0x020fd800000001ff */
[----:B------:R-:W-:Y:S05]  /*0b20*/  @!P0 BRA `(.L_x_11) ;  /* 0x0000000800c08947 */ /* 0x000fea0003800000 */
[C---:B------:R-:W-:Y:S02]  /*0b30*/  ISETP.GE.U32.AND P0, PT, R4.reuse, 0x8, PT ;  /* 0x000000080400780c */ /* 0x040fe40003f06070 */
[----:B------:R-:W-:Y:S02]  /*0b40*/  LOP3.LUT R24, R4, 0x7, RZ, 0xc0, !PT ;  /* 0x0000000704187812 */ /* 0x000fe400078ec0ff */
[----:B------:R-:W-:Y:S02]  /*0b50*/  MOV R23, RZ ;  /* 0x000000ff00177202 */ /* 0x000fe40000000f00 */
[----:B------:R-:W-:Y:S02]  /*0b60*/  ISETP.NE.AND P1, PT, R24, RZ, PT ;  /* 0x000000ff1800720c */ /* 0x000fe40003f25270 */
[----:B------:R-:W-:-:S05]  /*0b70*/  MOV R6, RZ ;  /* 0x000000ff00067202 */ /* 0x000fca0000000f00 */
[----:B------:R-:W-:Y:S06]  /*0b80*/  @!P0 BRA `(.L_x_12) ;  /* 0x0000000400488947 */ /* 0x000fec0003800000 */
[----:B------:R-:W-:Y:S01]  /*0b90*/  HFMA2 R5, -RZ, RZ, 0, 0 ;  /* 0x00000000ff057431 */ /* 0x000fe200000001ff */
[----:B------:R-:W-:Y:S02]  /*0ba0*/  LOP3.LUT R6, R4, 0x7ffffff8, RZ, 0xc0, !PT ;  /* 0x7ffffff804067812 */ /* 0x000fe400078ec0ff */
[----:B------:R-:W-:-:S07]  /*0bb0*/  MOV R23, RZ ;  /* 0x000000ff00177202 */ /* 0x000fce0000000f00 */
.L_x_13:
[----:B------:R-:W-:-:S05]  /*0bc0*/  IADD3 R3, PT, PT, R7, R5, RZ ;  /* 0x0000000507037210 */ /* 0x000fca0007ffe0ff */
[----:B------:R-:W-:-:S05]  /*0bd0*/  IMAD.WIDE R2, R3, 0x4, R18 ;  /* 0x0000000403027825 */ /* 0x000fca00078e0212 */
[----:B------:R-:W2:Y:S04]  /*0be0*/  LDG.E R26, desc[UR8][R2.64] ;  /* 0x00000008021a7981 */ /* 0x000ea8000c1e1900 */
[----:B------:R-:W3:Y:S04]  /*0bf0*/  LDG.E R22, desc[UR8][R2.64+0x4] ;  /* 0x0000040802167981 */ /* 0x000ee8000c1e1900 */
[----:B------:R-:W4:Y:S04]  /*0c00*/  LDG.E R20, desc[UR8][R2.64+0x8] ;  /* 0x0000080802147981 */ /* 0x000f28000c1e1900 */
[----:B------:R-:W5:Y:S04]  /*0c10*/  LDG.E R11, desc[UR8][R2.64+0xc] ;  /* 0x00000c08020b7981 */ /* 0x000f68000c1e1900 */
[----:B------:R-:W5:Y:S04]  /*0c20*/  LDG.E R10, desc[UR8][R2.64+0x10] ;  /* 0x00001008020a7981 */ /* 0x000f68000c1e1900 */
[----:B0-----:R-:W5:Y:S04]  /*0c30*/  LDG.E R8, desc[UR8][R2.64+0x14] ;  /* 0x0000140802087981 */ /* 0x001f68000c1e1900 */
[----:B------:R-:W5:Y:S04]  /*0c40*/  LDG.E R9, desc[UR8][R2.64+0x18] ;  /* 0x0000180802097981 */ /* 0x000f68000c1e1900 */
[----:B------:R0:W5:Y:S01]  /*0c50*/  LDG.E R16, desc[UR8][R2.64+0x1c] ;  /* 0x00001c0802107981 */ /* 0x000162000c1e1900 */
[----:B------:R-:W-:-:S02]  /*0c60*/  MOV R21, 0x3bbb989d ;  /* 0x3bbb989d00157802 */ /* 0x000fc40000000f00 */
[----:B------:R-:W-:Y:S02]  /*0c70*/  MOV R17, 0x437c0000 ;  /* 0x437c000000117802 */ /* 0x000fe40000000f00 */
[----:B------:R-:W-:-:S04]  /*0c80*/  IADD3 R5, PT, PT, R5, 0x8, RZ ;  /* 0x0000000805057810 */ /* 0x000fc80007ffe0ff */
[----:B------:R-:W-:Y:S01]  /*0c90*/  ISETP.NE.AND P0, PT, R5, R6, PT ;  /* 0x000000060500720c */ /* 0x000fe20003f05270 */
[----:B--2---:R-:W-:-:S04]  /*0ca0*/  FFMA.SAT R28, R26, R21, 0.5 ;  /* 0x3f0000001a1c7423 */ /* 0x004fc80000002015 */
[----:B------:R-:W-:-:S04]  /*0cb0*/  FFMA.RM R28, R28, R17, 12582913 ;  /* 0x4b4000011c1c7423 */ /* 0x000fc80000004011 */
[C---:B------:R-:W-:Y:S01]  /*0cc0*/  FADD R25, R28.reuse, -12583039 ;  /* 0xcb40007f1c197421 */ /* 0x040fe20000000000 */
[----:B------:R-:W-:-:S03]  /*0cd0*/  SHF.L.U32 R28, R28, 0x17, RZ ;  /* 0x000000171c1c7819 */ /* 0x000fc600000006ff */
[----:B------:R-:W-:-:S04]  /*0ce0*/  FFMA R25, R26, 1.4426950216293334961, -R25 ;  /* 0x3fb8aa3b1a197823 */ /* 0x000fc80000000819 */
[----:B------:R-:W-:Y:S01]  /*0cf0*/  FFMA R25, R26, 1.925963033500011079e-08, R25 ;  /* 0x32a570601a197823 */ /* 0x000fe20000000019 */
[----:B---3--:R-:W-:-:S04]  /*0d00*/  FFMA.SAT R26, R22, R21, 0.5 ;  /* 0x3f000000161a7423 */ /* 0x008fc80000002015 */
[----:B0-----:R-:W-:Y:S01]  /*0d10*/  FFMA.RM R2, R26, R17, 12582913 ;  /* 0x4b4000011a027423 */ /* 0x001fe20000004011 */
[----:B----4-:R-:W-:Y:S01]  /*0d20*/  FFMA.SAT R26, R20, R21, 0.5 ;  /* 0x3f000000141a7423 */ /* 0x010fe20000002015 */
[----:B------:R-:W0:Y:S02]  /*0d30*/  MUFU.EX2 R25, R25 ;  /* 0x0000001900197308 */ /* 0x000e240000000800 */
[C---:B------:R-:W-:Y:S01]  /*0d40*/  FADD R3, R2.reuse, -12583039 ;  /* 0xcb40007f02037421 */ /* 0x040fe20000000000 */
[----:B------:R-:W-:-:S03]  /*0d50*/  SHF.L.U32 R2, R2, 0x17, RZ ;  /* 0x0000001702027819 */ /* 0x000fc600000006ff */
[----:B------:R-:W-:Y:S01]  /*0d60*/  FFMA R27, R22, 1.4426950216293334961, -R3 ;  /* 0x3fb8aa3b161b7823 */ /* 0x000fe20000000803 */
[----:B------:R-:W-:-:S03]  /*0d70*/  FFMA.RM R3, R26, R17, 12582913 ;  /* 0x4b4000011a037423 */ /* 0x000fc60000004011 */
[----:B------:R-:W-:Y:S01]  /*0d80*/  FFMA R27, R22, 1.925963033500011079e-08, R27 ;  /* 0x32a57060161b7823 */ /* 0x000fe2000000001b */
[----:B------:R-:W-:Y:S01]  /*0d90*/  FADD R29, R3, -12583039 ;  /* 0xcb40007f031d7421 */ /* 0x000fe20000000000 */
[----:B-----5:R-:W-:-:S03]  /*0da0*/  FFMA.SAT R22, R11, R21, 0.5 ;  /* 0x3f0000000b167423 */ /* 0x020fc60000002015 */
[----:B------:R-:W-:Y:S01]  /*0db0*/  FFMA R29, R20, 1.4426950216293334961, -R29 ;  /* 0x3fb8aa3b141d7823 */ /* 0x000fe2000000081d */
[----:B------:R-:W1:Y:S01]  /*0dc0*/  MUFU.EX2 R27, R27 ;  /* 0x0000001b001b7308 */ /* 0x000e620000000800 */
[----:B0-----:R-:W-:Y:S01]  /*0dd0*/  FFMA R23, R28, R25, R23 ;  /* 0x000000191c177223 */ /* 0x001fe20000000017 */
[----:B------:R-:W-:Y:S01]  /*0de0*/  FFMA.SAT R28, R10, R21, 0.5 ;  /* 0x3f0000000a1c7423 */ /* 0x000fe20000002015 */
[----:B------:R-:W-:-:S05]  /*0df0*/  FFMA R29, R20, 1.925963033500011079e-08, R29 ;  /* 0x32a57060141d7823 */ /* 0x000fca000000001d */
[----:B------:R-:W0:Y:S01]  /*0e00*/  MUFU.EX2 R20, R29 ;  /* 0x0000001d00147308 */ /* 0x000e220000000800 */
[----:B-1----:R-:W-:Y:S01]  /*0e10*/  FFMA R23, R2, R27, R23 ;  /* 0x0000001b02177223 */ /* 0x002fe20000000017 */
[----:B------:R-:W-:Y:S01]  /*0e20*/  FFMA.RM R2, R22, R17, 12582913 ;  /* 0x4b40000116027423 */ /* 0x000fe20000004011 */
[----:B------:R-:W-:-:S03]  /*0e30*/  SHF.L.U32 R22, R3, 0x17, RZ ;  /* 0x0000001703167819 */ /* 0x000fc600000006ff */
[----:B------:R-:W-:Y:S02]  /*0e40*/  FADD R26, R2, -12583039 ;  /* 0xcb40007f021a7421 */ /* 0x000fe40000000000 */
[----:B0-----:R-:W-:Y:S02]  /*0e50*/  FFMA R3, R22, R20, R23 ;  /* 0x0000001416037223 */ /* 0x001fe40000000017 */
[----:B------:R-:W-:Y:S01]  /*0e60*/  FFMA R26, R11, 1.4426950216293334961, -R26 ;  /* 0x3fb8aa3b0b1a7823 */ /* 0x000fe2000000081a */
[----:B------:R-:W-:Y:S01]  /*0e70*/  FFMA.RM R20, R28, R17, 12582913 ;  /* 0x4b4000011c147423 */ /* 0x000fe20000004011 */
[-C--:B------:R-:W-:Y:S01]  /*0e80*/  FFMA.SAT R22, R8, R21.reuse, 0.5 ;  /* 0x3f00000008167423 */ /* 0x080fe20000002015 */
[----:B------:R-:W-:Y:S01]  /*0e90*/  FFMA.SAT R28, R9, R21, 0.5 ;  /* 0x3f000000091c7423 */ /* 0x000fe20000002015 */
[----:B------:R-:W-:Y:S01]  /*0ea0*/  FFMA R26, R11, 1.925963033500011079e-08, R26 ;  /* 0x32a570600b1a7823 */ /* 0x000fe2000000001a */
[----:B------:R-:W-:Y:S01]  /*0eb0*/  FADD R23, R20, -12583039 ;  /* 0xcb40007f14177421 */ /* 0x000fe20000000000 */
[----:B------:R-:W-:Y:S01]  /*0ec0*/  FFMA.RM R11, R22, R17, 12582913 ;  /* 0x4b400001160b7423 */ /* 0x000fe20000004011 */
[----:B------:R-:W-:Y:S01]  /*0ed0*/  FFMA.SAT R21, R16, R21, 0.5 ;  /* 0x3f00000010157423 */ /* 0x000fe20000002015 */
[----:B------:R-:W-:Y:S01]  /*0ee0*/  SHF.L.U32 R20, R20, 0x17, RZ ;  /* 0x0000001714147819 */ /* 0x000fe200000006ff */
[----:B------:R-:W-:Y:S01]  /*0ef0*/  FFMA R23, R10, 1.4426950216293334961, -R23 ;  /* 0x3fb8aa3b0a177823 */ /* 0x000fe20000000817 */
[C---:B------:R-:W-:Y:S01]  /*0f00*/  FADD R25, R11.reuse, -12583039 ;  /* 0xcb40007f0b197421 */ /* 0x040fe20000000000 */
[----:B------:R-:W-:-:S02]  /*0f10*/  SHF.L.U32 R11, R11, 0x17, RZ ;  /* 0x000000170b0b7819 */ /* 0x000fc400000006ff */
[----:B------:R-:W-:Y:S01]  /*0f20*/  FFMA R22, R10, 1.925963033500011079e-08, R23 ;  /* 0x32a570600a167823 */ /* 0x000fe20000000017 */
[C---:B------:R-:W-:Y:S01]  /*0f30*/  FFMA R23, R8.reuse, 1.4426950216293334961, -R25 ;  /* 0x3fb8aa3b08177823 */ /* 0x040fe20000000819 */
[----:B------:R-:W0:Y:S03]  /*0f40*/  MUFU.EX2 R10, R26 ;  /* 0x0000001a000a7308 */ /* 0x000e260000000800 */
[----:B------:R-:W-:Y:S01]  /*0f50*/  FFMA R23, R8, 1.925963033500011079e-08, R23 ;  /* 0x32a5706008177823 */ /* 0x000fe20000000017 */
[-C--:B------:R-:W-:Y:S01]  /*0f60*/  FFMA.RM R8, R28, R17.reuse, 12582913 ;  /* 0x4b4000011c087423 */ /* 0x080fe20000004011 */
[----:B------:R-:W-:-:S03]  /*0f70*/  FFMA.RM R17, R21, R17, 12582913 ;  /* 0x4b40000115117423 */ /* 0x000fc60000004011 */
[----:B------:R-:W-:Y:S01]  /*0f80*/  FADD R28, R8, -12583039 ;  /* 0xcb40007f081c7421 */ /* 0x000fe20000000000 */
[----:B------:R-:W-:Y:S01]  /*0f90*/  FADD R25, R17, -12583039 ;  /* 0xcb40007f11197421 */ /* 0x000fe20000000000 */
[----:B------:R-:W1:Y:S02]  /*0fa0*/  MUFU.EX2 R22, R22 ;  /* 0x0000001600167308 */ /* 0x000e640000000800 */
[----:B------:R-:W-:Y:S01]  /*0fb0*/  FFMA R28, R9, 1.4426950216293334961, -R28 ;  /* 0x3fb8aa3b091c7823 */ /* 0x000fe2000000081c */
[----:B------:R-:W-:-:S03]  /*0fc0*/  FFMA R25, R16, 1.4426950216293334961, -R25 ;  /* 0x3fb8aa3b10197823 */ /* 0x000fc60000000819 */
[----:B------:R-:W-:Y:S01]  /*0fd0*/  FFMA R9, R9, 1.925963033500011079e-08, R28 ;  /* 0x32a5706009097823 */ /* 0x000fe2000000001c */
[----:B------:R-:W-:Y:S01]  /*0fe0*/  FFMA R25, R16, 1.925963033500011079e-08, R25 ;  /* 0x32a5706010197823 */ /* 0x000fe20000000019 */
[----:B------:R-:W2:Y:S01]  /*0ff0*/  MUFU.EX2 R21, R23 ;  /* 0x0000001700157308 */ /* 0x000ea20000000800 */
[----:B------:R-:W-:-:S05]  /*1000*/  SHF.L.U32 R16, R2, 0x17, RZ ;  /* 0x0000001702107819 */ /* 0x000fca00000006ff */
[----:B0-----:R-:W-:Y:S02]  /*1010*/  FFMA R3, R16, R10, R3 ;  /* 0x0000000a10037223 */ /* 0x001fe40000000003 */
[----:B------:R-:W0:Y:S02]  /*1020*/  MUFU.EX2 R9, R9 ;  /* 0x0000000900097308 */ /* 0x000e240000000800 */
[----:B-1----:R-:W-:Y:S01]  /*1030*/  FFMA R20, R20, R22, R3 ;  /* 0x0000001614147223 */ /* 0x002fe20000000003 */
[----:B------:R-:W-:Y:S02]  /*1040*/  SHF.L.U32 R3, R8, 0x17, RZ ;  /* 0x0000001708037819 */ /* 0x000fe400000006ff */
[----:B------:R-:W-:-:S03]  /*1050*/  SHF.L.U32 R8, R17, 0x17, RZ ;  /* 0x0000001711087819 */ /* 0x000fc600000006ff */
[----:B------:R-:W1:Y:S01]  /*1060*/  MUFU.EX2 R2, R25 ;  /* 0x0000001900027308 */ /* 0x000e620000000800 */
[----:B--2---:R-:W-:-:S04]  /*1070*/  FFMA R20, R11, R21, R20 ;  /* 0x000000150b147223 */ /* 0x004fc80000000014 */
[----:B0-----:R-:W-:-:S04]  /*1080*/  FFMA R3, R3, R9, R20 ;  /* 0x0000000903037223 */ /* 0x001fc80000000014 */
[----:B-1----:R-:W-:Y:S01]  /*1090*/  FFMA R23, R8, R2, R3 ;  /* 0x0000000208177223 */ /* 0x002fe20000000003 */
[----:B------:R-:W-:Y:S06]  /*10a0*/  @P0 BRA `(.L_x_13) ;  /* 0xfffffff800c40947 */ /* 0x000fec000383ffff */
.L_x_12:
[----:B------:R-:W-:Y:S05]  /*10b0*/  @!P1 BRA `(.L_x_11) ;  /* 0x00000004005c9947 */ /* 0x000fea0003800000 */
[----:B------:R-:W-:Y:S02]  /*10c0*/  ISETP.GE.U32.AND P0, PT, R24, 0x4, PT ;  /* 0x000000041800780c */ /* 0x000fe40003f06070 */
[----:B0-----:R-:W-:-:S04]  /*10d0*/  LOP3.LUT R17, R4, 0x3, RZ, 0xc0, !PT ;  /* 0x0000000304117812 */ /* 0x001fc800078ec0ff */
[----:B------:R-:W-:-:S07]  /*10e0*/  ISETP.NE.AND P1, PT, R17, RZ, PT ;  /* 0x000000ff1100720c */ /* 0x000fce0003f25270 */
[----:B------:R-:W-:Y:S06]  /*10f0*/  @!P0 BRA `(.L_x_14) ;  /* 0x0000000000a48947 */ /* 0x000fec0003800000 */
[----:B------:R-:W-:-:S05]  /*1100*/  IADD3 R21, PT, PT, R7, R6, RZ ;  /* 0x0000000607157210 */ /* 0x000fca0007ffe0ff */
[----:B------:R-:W-:-:S05]  /*1110*/  IMAD.WIDE R20, R21, 0x4, R18 ;  /* 0x0000000415147825 */ /* 0x000fca00078e0212 */
[----:B------:R-:W2:Y:S04]  /*1120*/  LDG.E R11, desc[UR8][R20.64] ;  /* 0x00000008140b7981 */ /* 0x000ea8000c1e1900 */
[----:B------:R-:W3:Y:S04]  /*1130*/  LDG.E R5, desc[UR8][R20.64+0x4] ;  /* 0x0000040814057981 */ /* 0x000ee8000c1e1900 */
[----:B------:R-:W4:Y:S04]  /*1140*/  LDG.E R2, desc[UR8][R20.64+0x8] ;  /* 0x0000080814027981 */ /* 0x000f28000c1e1900 */
[----:B------:R0:W5:Y:S01]  /*1150*/  LDG.E R3, desc[UR8][R20.64+0xc] ;  /* 0x00000c0814037981 */ /* 0x000162000c1e1900 */
[----:B------:R-:W-:Y:S01]  /*1160*/  HFMA2 R10, -RZ, RZ, 3.7421875, 0 ;  /* 0x437c0000ff0a7431 */ /* 0x000fe200000001ff */
[----:B------:R-:W-:-:S02]  /*1170*/  MOV R16, 0x3bbb989d ;  /* 0x3bbb989d00107802 */ /* 0x000fc40000000f00 */
[----:B------:R-:W-:-:S03]  /*1180*/  IADD3 R6, PT, PT, R6, 0x4, RZ ;  /* 0x0000000406067810 */ /* 0x000fc60007ffe0ff */
[----:B--2---:R-:W-:-:S04]  /*1190*/  FFMA.SAT R9, R11, R16, 0.5 ;  /* 0x3f0000000b097423 */ /* 0x004fc80000002010 */
[----:B------:R-:W-:Y:S01]  /*11a0*/  FFMA.RM R9, R9, R10, 12582913 ;  /* 0x4b40000109097423 */ /* 0x000fe2000000400a */
[----:B---3--:R-:W-:-:S03]  /*11b0*/  FFMA.SAT R25, R5, R16, 0.5 ;  /* 0x3f00000005197423 */ /* 0x008fc60000002010 */
[----:B------:R-:W-:Y:S01]  /*11c0*/  FADD R22, R9, -12583039 ;  /* 0xcb40007f09167421 */ /* 0x000fe20000000000 */
[----:B------:R-:W-:Y:S01]  /*11d0*/  FFMA.RM R8, R25, R10, 12582913 ;  /* 0x4b40000119087423 */ /* 0x000fe2000000400a */
[----:B----4-:R-:W-:Y:S02]  /*11e0*/  FFMA.SAT R25, R2, R16, 0.5 ;  /* 0x3f00000002197423 */ /* 0x010fe40000002010 */
[----:B------:R-:W-:Y:S01]  /*11f0*/  FFMA R22, R11, 1.4426950216293334961, -R22 ;  /* 0x3fb8aa3b0b167823 */ /* 0x000fe20000000816 */
[----:B------:R-:W-:-:S03]  /*1200*/  FADD R24, R8, -12583039 ;  /* 0xcb40007f08187421 */ /* 0x000fc60000000000 */
[----:B0-----:R-:W-:Y:S01]  /*1210*/  FFMA R20, R11, 1.925963033500011079e-08, R22 ;  /* 0x32a570600b147823 */ /* 0x001fe20000000016 */
[----:B------:R-:W-:Y:S01]  /*1220*/  FFMA.RM R11, R25, R10, 12582913 ;  /* 0x4b400001190b7423 */ /* 0x000fe2000000400a */
[----:B-----5:R-:W-:Y:S01]  /*1230*/  FFMA.SAT R25, R3, R16, 0.5 ;  /* 0x3f00000003197423 */ /* 0x020fe20000002010 */
[----:B------:R-:W-:Y:S02]  /*1240*/  FFMA R24, R5, 1.4426950216293334961, -R24 ;  /* 0x3fb8aa3b05187823 */ /* 0x000fe40000000818 */
[----:B------:R-:W-:Y:S01]  /*1250*/  FADD R21, R11, -12583039 ;  /* 0xcb40007f0b157421 */ /* 0x000fe20000000000 */
[----:B------:R-:W-:Y:S01]  /*1260*/  FFMA.RM R10, R25, R10, 12582913 ;  /* 0x4b400001190a7423 */ /* 0x000fe2000000400a */
[----:B------:R-:W-:Y:S01]  /*1270*/  FFMA R5, R5, 1.925963033500011079e-08, R24 ;  /* 0x32a5706005057823 */ /* 0x000fe20000000018 */
[----:B------:R-:W0:Y:S01]  /*1280*/  MUFU.EX2 R20, R20 ;  /* 0x0000001400147308 */ /* 0x000e220000000800 */
[----:B------:R-:W-:Y:S01]  /*1290*/  FFMA R21, R2, 1.4426950216293334961, -R21 ;  /* 0x3fb8aa3b02157823 */ /* 0x000fe20000000815 */
[----:B------:R-:W-:Y:S01]  /*12a0*/  FADD R16, R10, -12583039 ;  /* 0xcb40007f0a107421 */ /* 0x000fe20000000000 */
[----:B------:R-:W-:-:S02]  /*12b0*/  SHF.L.U32 R11, R11, 0x17, RZ ;  /* 0x000000170b0b7819 */ /* 0x000fc400000006ff */
[----:B------:R-:W-:Y:S01]  /*12c0*/  FFMA R21, R2, 1.925963033500011079e-08, R21 ;  /* 0x32a5706002157823 */ /* 0x000fe20000000015 */
[----:B------:R-:W-:Y:S01]  /*12d0*/  FFMA R16, R3, 1.4426950216293334961, -R16 ;  /* 0x3fb8aa3b03107823 */ /* 0x000fe20000000810 */
[----:B------:R-:W-:Y:S01]  /*12e0*/  SHF.L.U32 R2, R9, 0x17, RZ ;  /* 0x0000001709027819 */ /* 0x000fe200000006ff */
[----:B------:R-:W1:Y:S02]  /*12f0*/  MUFU.EX2 R5, R5 ;  /* 0x0000000500057308 */ /* 0x000e640000000800 */
[----:B------:R-:W-:Y:S01]  /*1300*/  FFMA R16, R3, 1.925963033500011079e-08, R16 ;  /* 0x32a5706003107823 */ /* 0x000fe20000000010 */
[----:B------:R-:W-:-:S05]  /*1310*/  SHF.L.U32 R3, R8, 0x17, RZ ;  /* 0x0000001708037819 */ /* 0x000fca00000006ff */
[----:B------:R-:W2:Y:S01]  /*1320*/  MUFU.EX2 R21, R21 ;  /* 0x0000001500157308 */ /* 0x000ea20000000800 */
[----:B0-----:R-:W-:Y:S01]  /*1330*/  FFMA R2, R2, R20, R23 ;  /* 0x0000001402027223 */ /* 0x001fe20000000017 */
[----:B------:R-:W-:-:S06]  /*1340*/  SHF.L.U32 R23, R10, 0x17, RZ ;  /* 0x000000170a177819 */ /* 0x000fcc00000006ff */
[----:B------:R-:W0:Y:S01]  /*1350*/  MUFU.EX2 R16, R16 ;  /* 0x0000001000107308 */ /* 0x000e220000000800 */
[----:B-1----:R-:W-:-:S04]  /*1360*/  FFMA R2, R3, R5, R2 ;  /* 0x0000000503027223 */ /* 0x002fc80000000002 */
[----:B--2---:R-:W-:-:S04]  /*1370*/  FFMA R2, R11, R21, R2 ;  /* 0x000000150b027223 */ /* 0x004fc80000000002 */
[----:B0-----:R-:W-:-:S07]  /*1380*/  FFMA R23, R23, R16, R2 ;  /* 0x0000001017177223 */ /* 0x001fce0000000002 */
.L_x_14:
[----:B------:R-:W-:Y:S05]  /*1390*/  @!P1 BRA `(.L_x_11) ;  /* 0x0000000000a49947 */ /* 0x000fea0003800000 */
[----:B------:R-:W-:Y:S02]  /*13a0*/  ISETP.NE.AND P0, PT, R17, 0x1, PT ;  /* 0x000000011100780c */ /* 0x000fe40003f05270 */
[----:B------:R-:W-:-:S04]  /*13b0*/  LOP3.LUT R4, R4, 0x1, RZ, 0xc0, !PT ;  /* 0x0000000104047812 */ /* 0x000fc800078ec0ff */
[----:B------:R-:W-:-:S07]  /*13c0*/  ISETP.NE.U32.AND P1, PT, R4, 0x1, PT ;  /* 0x000000010400780c */ /* 0x000fce0003f25070 */
[----:B------:R-:W-:Y:S06]  /*13d0*/  @!P0 BRA `(.L_x_15) ;  /* 0x00000000005c8947 */ /* 0x000fec0003800000 */
[----:B------:R-:W-:-:S05]  /*13e0*/  IADD3 R3, PT, PT, R7, R6, RZ ;  /* 0x0000000607037210 */ /* 0x000fca0007ffe0ff */
[----:B------:R-:W-:-:S05]  /*13f0*/  IMAD.WIDE R2, R3, 0x4, R18 ;  /* 0x0000000403027825 */ /* 0x000fca00078e0212 */
[----:B------:R-:W2:Y:S04]  /*1400*/  LDG.E R4, desc[UR8][R2.64] ;  /* 0x0000000802047981 */ /* 0x000ea8000c1e1900 */
[----:B------:R-:W3:Y:S01]  /*1410*/  LDG.E R10, desc[UR8][R2.64+0x4] ;  /* 0x00000408020a7981 */ /* 0x000ee2000c1e1900 */
[----:B------:R-:W-:Y:S01]  /*1420*/  HFMA2 R9, -RZ, RZ, 3.7421875, 0 ;  /* 0x437c0000ff097431 */ /* 0x000fe200000001ff */
[----:B------:R-:W-:Y:S02]  /*1430*/  MOV R5, 0x3bbb989d ;  /* 0x3bbb989d00057802 */ /* 0x000fe40000000f00 */
[----:B------:R-:W-:-:S03]  /*1440*/  IADD3 R6, PT, PT, R6, 0x2, RZ ;  /* 0x0000000206067810 */ /* 0x000fc60007ffe0ff */
[----:B--2---:R-:W-:-:S04]  /*1450*/  FFMA.SAT R8, R4, R5, 0.5 ;  /* 0x3f00000004087423 */ /* 0x004fc80000002005 */
[----:B------:R-:W-:Y:S01]  /*1460*/  FFMA.RM R8, R8, R9, 12582913 ;  /* 0x4b40000108087423 */ /* 0x000fe20000004009 */
[----:B---3--:R-:W-:-:S03]  /*1470*/  FFMA.SAT R16, R10, R5, 0.5 ;  /* 0x3f0000000a107423 */ /* 0x008fc60000002005 */
[----:B------:R-:W-:Y:S01]  /*1480*/  FADD R5, R8, -12583039 ;  /* 0xcb40007f08057421 */ /* 0x000fe20000000000 */
[----:B------:R-:W-:Y:S01]  /*1490*/  FFMA.RM R16, R16, R9, 12582913 ;  /* 0x4b40000110107423 */ /* 0x000fe20000004009 */
[----:B------:R-:W-:Y:S02]  /*14a0*/  SHF.L.U32 R8, R8, 0x17, RZ ;  /* 0x0000001708087819 */ /* 0x000fe400000006ff */
[----:B------:R-:W-:Y:S01]  /*14b0*/  FFMA R5, R4, 1.4426950216293334961, -R5 ;  /* 0x3fb8aa3b04057823 */ /* 0x000fe20000000805 */
[C---:B------:R-:W-:Y:S01]  /*14c0*/  FADD R9, R16.reuse, -12583039 ;  /* 0xcb40007f10097421 */ /* 0x040fe20000000000 */
[----:B------:R-:W-:Y:S02]  /*14d0*/  SHF.L.U32 R3, R16, 0x17, RZ ;  /* 0x0000001710037819 */ /* 0x000fe400000006ff */
[----:B------:R-:W-:Y:S01]  /*14e0*/  FFMA R5, R4, 1.925963033500011079e-08, R5 ;  /* 0x32a5706004057823 */ /* 0x000fe20000000005 */
[----:B------:R-:W-:-:S04]  /*14f0*/  FFMA R9, R10, 1.4426950216293334961, -R9 ;  /* 0x3fb8aa3b0a097823 */ /* 0x000fc80000000809 */
[----:B------:R-:W-:Y:S01]  /*1500*/  FFMA R9, R10, 1.925963033500011079e-08, R9 ;  /* 0x32a570600a097823 */ /* 0x000fe20000000009 */
[----:B------:R-:W0:Y:S08]  /*1510*/  MUFU.EX2 R5, R5 ;  /* 0x0000000500057308 */ /* 0x000e300000000800 */
[----:B------:R-:W1:Y:S01]  /*1520*/  MUFU.EX2 R9, R9 ;  /* 0x0000000900097308 */ /* 0x000e620000000800 */
[----:B0-----:R-:W-:-:S04]  /*1530*/  FFMA R8, R8, R5, R23 ;  /* 0x0000000508087223 */ /* 0x001fc80000000017 */
[----:B-1----:R-:W-:-:S07]  /*1540*/  FFMA R23, R3, R9, R8 ;  /* 0x0000000903177223 */ /* 0x002fce0000000008 */
.L_x_15:
[----:B------:R-:W-:Y:S05]  /*1550*/  @P1 BRA `(.L_x_11) ;  /* 0x0000000000341947 */ /* 0x000fea0003800000 */
[----:B------:R-:W-:-:S05]  /*1560*/  IADD3 R3, PT, PT, R7, R6, RZ ;  /* 0x0000000607037210 */ /* 0x000fca0007ffe0ff */
[----:B------:R-:W-:-:S06]  /*1570*/  IMAD.WIDE R2, R3, 0x4, R18 ;  /* 0x0000000403027825 */ /* 0x000fcc00078e0212 */
[----:B------:R-:W2:Y:S01]  /*1580*/  LDG.E R2, desc[UR8][R2.64] ;  /* 0x0000000802027981 */ /* 0x000ea2000c1e1900 */
[----:B------:R-:W-:Y:S01]  /*1590*/  HFMA2 R9, -RZ, RZ, 3.7421875, 0 ;  /* 0x437c0000ff097431 */ /* 0x000fe200000001ff */
[----:B------:R-:W-:-:S05]  /*15a0*/  MOV R5, 0x3bbb989d ;  /* 0x3bbb989d00057802 */ /* 0x000fca0000000f00 */
[----:B--2---:R-:W-:-:S04]  /*15b0*/  FFMA.SAT R4, R2, R5, 0.5 ;  /* 0x3f00000002047423 */ /* 0x004fc80000002005 */
[----:B------:R-:W-:-:S04]  /*15c0*/  FFMA.RM R4, R4, R9, 12582913 ;  /* 0x4b40000104047423 */ /* 0x000fc80000004009 */
[C---:B------:R-:W-:Y:S01]  /*15d0*/  FADD R5, R4.reuse, -12583039 ;  /* 0xcb40007f04057421 */ /* 0x040fe20000000000 */
[----:B------:R-:W-:-:S03]  /*15e0*/  SHF.L.U32 R4, R4, 0x17, RZ ;  /* 0x0000001704047819 */ /* 0x000fc600000006ff */
[----:B------:R-:W-:-:S04]  /*15f0*/  FFMA R5, R2, 1.4426950216293334961, -R5 ;  /* 0x3fb8aa3b02057823 */ /* 0x000fc80000000805 */
[----:B------:R-:W-:-:S06]  /*1600*/  FFMA R5, R2, 1.925963033500011079e-08, R5 ;  /* 0x32a5706002057823 */ /* 0x000fcc0000000005 */
[----:B------:R-:W0:Y:S02]  /*1610*/  MUFU.EX2 R5, R5 ;  /* 0x0000000500057308 */ /* 0x000e240000000800 */
[----:B0-----:R-:W-:-:S07]  /*1620*/  FFMA R23, R4, R5, R23 ;  /* 0x0000000504177223 */ /* 0x001fce0000000017 */
.L_x_11:
[----:B------:R-:W-:-:S05]  /*1630*/  IADD3 R7, PT, PT, R7, R0, RZ ;  /* 0x0000000007077210 */ /* 0x000fca0007ffe0ff */
[----:B------:R-:W-:-:S06]  /*1640*/  IMAD.WIDE R18, R7, 0x4, R18 ;  /* 0x0000000407127825 */ /* 0x000fcc00078e0212 */
[----:B------:R-:W2:Y:S01]  /*1650*/  LDG.E R18, desc[UR8][R18.64] ;  /* 0x0000000812127981 */ /* 0x000ea2000c1e1900 */
[----:B------:R-:W-:Y:S01]  /*1660*/  MOV R3, 0x3bbb989d ;  /* 0x3bbb989d00037802 */ /* 0x000fe20000000f00 */
[----:B------:R-:W1:Y:S01]  /*1670*/  MUFU.RCP R4, R23 ;  /* 0x0000001700047308 */ /* 0x000e620000001000 */
[----:B------:R-:W-:Y:S01]  /*1680*/  MOV R5, 0x437c0000 ;  /* 0x437c000000057802 */ /* 0x000fe20000000f00 */
[----:B------:R-:W-:Y:S02]  /*1690*/  BSSY.RECONVERGENT B1, `(.L_x_16) ;  /* 0x0000014000017945 */ /* 0x000fe40003800200 */
[----:B--2---:R-:W-:-:S04]  /*16a0*/  FFMA.SAT R2, R18, R3, 0.5 ;  /* 0x3f00000012027423 */ /* 0x004fc80000002003 */
[----:B------:R-:W-:Y:S01]  /*16b0*/  FFMA.RM R2, R2, R5, 12582913 ;  /* 0x4b40000102027423 */ /* 0x000fe20000004005 */
[----:B-1----:R-:W-:-:S03]  /*16c0*/  FFMA R5, R4, -R23, 1 ;  /* 0x3f80000004057423 */ /* 0x002fc60000000817 */
[C---:B------:R-:W-:Y:S01]  /*16d0*/  FADD R3, R2.reuse, -12583039 ;  /* 0xcb40007f02037421 */ /* 0x040fe20000000000 */
[----:B------:R-:W-:Y:S01]  /*16e0*/  SHF.L.U32 R2, R2, 0x17, RZ ;  /* 0x0000001702027819 */ /* 0x000fe200000006ff */
[----:B------:R-:W-:Y:S02]  /*16f0*/  FFMA R5, R4, R5, R4 ;  /* 0x0000000504057223 */ /* 0x000fe40000000004 */
[----:B------:R-:W-:-:S04]  /*1700*/  FFMA R3, R18, 1.4426950216293334961, -R3 ;  /* 0x3fb8aa3b12037823 */ /* 0x000fc80000000803 */
[----:B------:R-:W-:-:S06]  /*1710*/  FFMA R3, R18, 1.925963033500011079e-08, R3 ;  /* 0x32a5706012037823 */ /* 0x000fcc0000000003 */
[----:B------:R-:W1:Y:S02]  /*1720*/  MUFU.EX2 R3, R3 ;  /* 0x0000000300037308 */ /* 0x000e640000000800 */
[----:B-1----:R-:W-:-:S06]  /*1730*/  FMUL R2, R2, R3 ;  /* 0x0000000302027220 */ /* 0x002fcc0000400000 */
[----:B------:R-:W1:Y:S01]  /*1740*/  FCHK P0, R2, R23 ;  /* 0x0000001702007302 */ /* 0x000e620000000000 */
[----:B------:R-:W-:-:S04]  /*1750*/  FFMA R4, R2, R5, RZ ;  /* 0x0000000502047223 */ /* 0x000fc800000000ff */
[----:B------:R-:W-:-:S04]  /*1760*/  FFMA R6, R4, -R23, R2 ;  /* 0x8000001704067223 */ /* 0x000fc80000000002 */
[----:B------:R-:W-:Y:S01]  /*1770*/  FFMA R5, R5, R6, R4 ;  /* 0x0000000605057223 */ /* 0x000fe20000000004 */
[----:B-1----:R-:W-:Y:S06]  /*1780*/  @!P0 BRA `(.L_x_17) ;  /* 0x0000000000108947 */ /* 0x002fec0003800000 */
[----:B------:R-:W-:Y:S02]  /*1790*/  MOV R3, R23 ;  /* 0x0000001700037202 */ /* 0x000fe40000000f00 */
[----:B------:R-:W-:-:S07]  /*17a0*/  MOV R4, 0x17c0 ;  /* 0x000017c000047802 */ /* 0x000fce0000000f00 */
[----:B0-----:R-:W-:Y:S05]  /*17b0*/  CALL.REL.NOINC `($__internal_0_$__cuda_sm3x_div_rn_noftz_f32_slowpath) ;  /* 0x0000001800347944 */ /* 0x001fea0003c00000 */
[----:B------:R-:W-:-:S07]  /*17c0*/  MOV R5, R6 ;  /* 0x0000000600057202 */ /* 0x000fce0000000f00 */
.L_x_17:
[----:B------:R-:W-:Y:S05]  /*17d0*/  BSYNC.RECONVERGENT B1 ;  /* 0x0000000000017941 */ /* 0x000fea0003800200 */
.L_x_16:
[----:B------:R-:W-:-:S05]  /*17e0*/  IMAD.WIDE R14, R7, 0x4, R14 ;  /* 0x00000004070e7825 */ /* 0x000fca00078e020e */
[----:B------:R2:W-:Y:S01]  /*17f0*/  STG.E desc[UR8][R14.64], R5 ;  /* 0x000000050e007986 */ /* 0x0005e2000c101908 */
[----:B------:R-:W-:Y:S05]  /*1800*/  BRA `(.L_x_9) ;  /* 0x0000001800047947 */ /* 0x000fea0003800000 */
.L_x_10:
[----:B------:R-:W-:-:S05]  /*1810*/  IADD3 R7, PT, PT, R7, R0, RZ ;  /* 0x0000000007077210 */ /* 0x000fca0007ffe0ff */
[----:B-----5:R-:W-:-:S06]  /*1820*/  IMAD.WIDE R18, R7, 0x4, R18 ;  /* 0x0000000407127825 */ /* 0x020fcc00078e0212 */
[----:B------:R-:W2:Y:S01]  /*1830*/  LDG.E R18, desc[UR8][R18.64] ;  /* 0x0000000812127981 */ /* 0x000ea2000c1e1900 */
[----:B------:R-:W-:Y:S01]  /*1840*/  IMAD.WIDE R14, R7, 0x4, R14 ;  /* 0x00000004070e7825 */ /* 0x000fe200078e020e */
[----:B--2---:R-:W-:-:S05]  /*1850*/  FSET.BF.GE.AND R3, R18, RZ, PT ;  /* 0x000000ff1203720a */ /* 0x004fca0003806000 */
[----:B------:R-:W-:-:S05]  /*1860*/  FMUL R3, R18, R3 ;  /* 0x0000000312037220 */ /* 0x000fca0000400000 */
[----:B------:R1:W-:Y:S01]  /*1870*/  STG.E desc[UR8][R14.64], R3 ;  /* 0x000000030e007986 */ /* 0x0003e2000c101908 */
[----:B------:R-:W-:Y:S05]  /*1880*/  BRA `(.L_x_9) ;  /* 0x0000001400e47947 */ /* 0x000fea0003800000 */
.L_x_1:
[----:B-----5:R-:W3:Y:S04]  /*1890*/  LDG.E.64 R6, desc[UR8][R8.64] ;  /* 0x0000000808067981 */ /* 0x020ee8000c1e1b00 */
[----:B------:R1:W5:Y:S04]  /*18a0*/  LDG.E.64 R24, desc[UR8][R8.64+0x8] ;  /* 0x0000080808187981 */ /* 0x000368000c1e1b00 */
[----:B------:R1:W5:Y:S04]  /*18b0*/  LDG.E.64 R22, desc[UR8][R8.64+0x18] ;  /* 0x0000180808167981 */ /* 0x000368000c1e1b00 */
[----:B------:R1:W5:Y:S04]  /*18c0*/  LDG.E.64 R20, desc[UR8][R8.64+0x28] ;  /* 0x0000280808147981 */ /* 0x000368000c1e1b00 */
[----:B------:R1:W5:Y:S01]  /*18d0*/  LDG.E.64 R18, desc[UR8][R8.64+0x20] ;  /* 0x0000200808127981 */ /* 0x000362000c1e1b00 */
[----:B---3--:R-:W-:-:S13]  /*18e0*/  ISETP.GE.AND P0, PT, R0, R7, PT ;  /* 0x000000070000720c */ /* 0x008fda0003f06270 */
[----:B------:R-:W3:Y:S01]  /*18f0*/  @!P0 LDG.E.64 R4, desc[UR8][R14.64+-0x8] ;  /* 0xfffff8080e048981 */ /* 0x000ee2000c1e1b00 */
[----:B--2---:R-:W-:-:S03]  /*1900*/  @!P0 IMAD R11, R7, UR7, R0 ;  /* 0x00000007070b8c24 */ /* 0x004fc6000f8e0200 */
[----:B---3--:R-:W2:Y:S02]  /*1910*/  @!P0 LDG.E.64 R4, desc[UR8][R4.64+0x20] ;  /* 0x0000200804048981 */ /* 0x008ea4000c1e1b00 */
[----:B--2---:R-:W-:-:S06]  /*1920*/  @!P0 IMAD.WIDE.U32 R10, R11, 0x4, R4 ;  /* 0x000000040b0a8825 */ /* 0x004fcc00078e0004 */
[----:B------:R-:W2:Y:S01]  /*1930*/  @!P0 LDG.E R11, desc[UR8][R10.64] ;  /* 0x000000080a0b8981 */ /* 0x000ea2000c1e1900 */
[----:B------:R-:W-:Y:S01]  /*1940*/  BSSY.RECONVERGENT B1, `(.L_x_18) ;  /* 0x0000090000017945 */ /* 0x000fe20003800200 */
[----:B------:R-:W-:Y:S02]  /*1950*/  IMAD R3, R6, UR7, RZ ;  /* 0x0000000706037c24 */ /* 0x000fe4000f8e02ff */
[----:B--2---:R1:W-:Y:S01]  /*1960*/  @!P0 STS [R12], R11 ;  /* 0x0000000b0c008388 */ /* 0x0043e20000000800 */
[----:B------:R-:W-:Y:S01]  /*1970*/  BAR.SYNC.DEFER_BLOCKING 0x0 ;  /* 0x0000000000007b1d */ /* 0x000fe20000010000 */
[----:B------:R-:W-:-:S13]  /*1980*/  ISETP.GE.AND P0, PT, R0, R6, PT ;  /* 0x000000060000720c */ /* 0x000fda0003f06270 */
[----:B-1----:R-:W-:Y:S05]  /*1990*/  @P0 BRA `(.L_x_19) ;  /* 0x0000000800280947 */ /* 0x002fea0003800000 */
[----:B------:R-:W-:Y:S01]  /*19a0*/  ISETP.GE.AND P0, PT, R7, 0x1, PT ;  /* 0x000000010700780c */ /* 0x000fe20003f06270 */
[----:B0-----:R-:W-:-:S12]  /*19b0*/  HFMA2 R15, -RZ, RZ, 0, 0 ;  /* 0x00000000ff0f7431 */ /* 0x001fd800000001ff */
[----:B------:R-:W-:Y:S05]  /*19c0*/  @!P0 BRA `(.L_x_20) ;  /* 0x0000000800048947 */ /* 0x000fea0003800000 */
[C---:B------:R-:W-:Y:S01]  /*19d0*/  ISETP.GE.U32.AND P1, PT, R7.reuse, 0x10, PT ;  /* 0x000000100700780c */ /* 0x040fe20003f26070 */
[C---:B------:R-:W-:Y:S01]  /*19e0*/  IMAD R4, R7.reuse, R0, RZ ;  /* 0x0000000007047224 */ /* 0x040fe200078e02ff */
[----:B------:R-:W-:Y:S02]  /*19f0*/  LOP3.LUT R14, R7, 0xf, RZ, 0xc0, !PT ;  /* 0x0000000f070e7812 */ /* 0x000fe400078ec0ff */
[----:B------:R-:W-:Y:S02]  /*1a00*/  MOV R15, RZ ;  /* 0x000000ff000f7202 */ /* 0x000fe40000000f00 */
[----:B------:R-:W-:Y:S02]  /*1a10*/  ISETP.NE.AND P0, PT, R14, RZ, PT ;  /* 0x000000ff0e00720c */ /* 0x000fe40003f05270 */
[----:B------:R-:W-:-:S05]  /*1a20*/  MOV R5, RZ ;  /* 0x000000ff00057202 */ /* 0x000fca0000000f00 */
[----:B------:R-:W-:Y:S06]  /*1a30*/  @!P1 BRA `(.L_x_21) ;  /* 0x0000000000cc9947 */ /* 0x000fec0003800000 */
[----:B-----5:R-:W-:Y:S01]  /*1a40*/  IMAD.WIDE.U32 R8, R4, 0x4, R24 ;  /* 0x0000000404087825 */ /* 0x020fe200078e0018 */
[----:B------:R-:W-:Y:S01]  /*1a50*/  LOP3.LUT R5, R7, 0x7ffffff0, RZ, 0xc0, !PT ;  /* 0x7ffffff007057812 */ /* 0x000fe200078ec0ff */
[----:B------:R-:W-:Y:S01]  /*1a60*/  UIADD3 UR4, UPT, UPT, UR5, 0x20, URZ ;  /* 0x0000002005047890 */ /* 0x000fe2000fffe0ff */
[----:B------:R-:W-:Y:S02]  /*1a70*/  MOV R15, RZ ;  /* 0x000000ff000f7202 */ /* 0x000fe40000000f00 */
[----:B------:R-:W-:Y:S02]  /*1a80*/  IADD3 R10, P1, PT, R8, 0x20, RZ ;  /* 0x00000020080a7810 */ /* 0x000fe40007f3e0ff */
[----:B------:R-:W-:Y:S02]  /*1a90*/  IADD3 R16, PT, PT, -R5, RZ, RZ ;  /* 0x000000ff05107210 */ /* 0x000fe40007ffe1ff */
[----:B------:R-:W-:-:S09]  /*1aa0*/  IADD3.X R17, PT, PT, RZ, R9, RZ, P1, !PT ;  /* 0x00000009ff117210 */ /* 0x000fd20000ffe4ff */
.L_x_22:
[----:B------:R-:W-:Y:S02]  /*1ab0*/  MOV R26, R10 ;  /* 0x0000000a001a7202 */ /* 0x000fe40000000f00 */
[----:B------:R-:W-:Y:S01]  /*1ac0*/  MOV R27, R17 ;  /* 0x00000011001b7202 */ /* 0x000fe20000000f00 */
[----:B------:R-:W0:Y:S04]  /*1ad0*/  LDS.128 R8, [UR4+-0x20] ;  /* 0xffffe004ff087984 */ /* 0x000e280008000c00 */
[----:B------:R-:W0:Y:S04]  /*1ae0*/  LDG.E R28, desc[UR8][R26.64+-0x20] ;  /* 0xffffe0081a1c7981 */ /* 0x000e28000c1e1900 */
[----:B------:R-:W2:Y:S04]  /*1af0*/  LDG.E R29, desc[UR8][R26.64+-0x1c] ;  /* 0xffffe4081a1d7981 */ /* 0x000ea8000c1e1900 */
[----:B------:R-:W3:Y:S01]  /*1b00*/  LDG.E R17, desc[UR8][R26.64+-0x18] ;  /* 0xffffe8081a117981 */ /* 0x000ee2000c1e1900 */
[----:B0-----:R-:W-:-:S03]  /*1b10*/  FFMA R28, R28, R8, R15 ;  /* 0x000000081c1c7223 */ /* 0x001fc6000000000f */
[----:B------:R-:W4:Y:S04]  /*1b20*/  LDG.E R8, desc[UR8][R26.64+-0x14] ;  /* 0xffffec081a087981 */ /* 0x000f28000c1e1900 */
[----:B------:R-:W5:Y:S01]  /*1b30*/  LDG.E R15, desc[UR8][R26.64+-0x10] ;  /* 0xfffff0081a0f7981 */ /* 0x000f62000c1e1900 */
[----:B--2---:R-:W-:-:S03]  /*1b40*/  FFMA R28, R29, R9, R28 ;  /* 0x000000091d1c7223 */ /* 0x004fc6000000001c */
[----:B------:R-:W2:Y:S01]  /*1b50*/  LDG.E R29, desc[UR8][R26.64+-0xc] ;  /* 0xfffff4081a1d7981 */ /* 0x000ea2000c1e1900 */
[----:B---3--:R-:W-:-:S04]  /*1b60*/  FFMA R17, R17, R10, R28 ;  /* 0x0000000a11117223 */ /* 0x008fc8000000001c */
[----:B----4-:R-:W-:Y:S02]  /*1b70*/  FFMA R28, R8, R11, R17 ;  /* 0x0000000b081c7223 */ /* 0x010fe40000000011 */
[----:B------:R-:W5:Y:S04]  /*1b80*/  LDS.128 R8, [UR4+-0x10] ;  /* 0xfffff004ff087984 */ /* 0x000f680008000c00 */
[----:B------:R-:W3:Y:S01]  /*1b90*/  LDG.E R17, desc[UR8][R26.64+-0x8] ;  /* 0xfffff8081a117981 */ /* 0x000ee2000c1e1900 */
[----:B-----5:R-:W-:-:S03]  /*1ba0*/  FFMA R28, R15, R8, R28 ;  /* 0x000000080f1c7223 */ /* 0x020fc6000000001c */
[----:B------:R-:W4:Y:S04]  /*1bb0*/  LDG.E R8, desc[UR8][R26.64+-0x4] ;  /* 0xfffffc081a087981 */ /* 0x000f28000c1e1900 */
[----:B------:R-:W5:Y:S01]  /*1bc0*/  LDG.E R15, desc[UR8][R26.64] ;  /* 0x000000081a0f7981 */ /* 0x000f62000c1e1900 */
[----:B--2---:R-:W-:-:S03]  /*1bd0*/  FFMA R28, R29, R9, R28 ;  /* 0x000000091d1c7223 */ /* 0x004fc6000000001c */
[----:B------:R-:W2:Y:S01]  /*1be0*/  LDG.E R29, desc[UR8][R26.64+0x4] ;  /* 0x000004081a1d7981 */ /* 0x000ea2000c1e1900 */
[----:B---3--:R-:W-:-:S04]  /*1bf0*/  FFMA R17, R17, R10, R28 ;  /* 0x0000000a11117223 */ /* 0x008fc8000000001c */
[----:B----4-:R-:W-:Y:S02]  /*1c00*/  FFMA R28, R8, R11, R17 ;  /* 0x0000000b081c7223 */ /* 0x010fe40000000011 */
[----:B------:R-:W5:Y:S04]  /*1c10*/  LDS.128 R8, [UR4] ;  /* 0x00000004ff087984 */ /* 0x000f680008000c00 */
[----:B------:R-:W3:Y:S01]  /*1c20*/  LDG.E R17, desc[UR8][R26.64+0x8] ;  /* 0x000008081a117981 */ /* 0x000ee2000c1e1900 */
[----:B-----5:R-:W-:-:S03]  /*1c30*/  FFMA R28, R15, R8, R28 ;  /* 0x000000080f1c7223 */ /* 0x020fc6000000001c */
[----:B------:R-:W4:Y:S04]  /*1c40*/  LDG.E R8, desc[UR8][R26.64+0xc] ;  /* 0x00000c081a087981 */ /* 0x000f28000c1e1900 */
[----:B------:R-:W5:Y:S01]  /*1c50*/  LDG.E R15, desc[UR8][R26.64+0x10] ;  /* 0x000010081a0f7981 */ /* 0x000f62000c1e1900 */
[----:B--2---:R-:W-:-:S04]  /*1c60*/  FFMA R28, R29, R9, R28 ;  /* 0x000000091d1c7223 */ /* 0x004fc8000000001c */
[----:B---3--:R-:W-:-:S04]  /*1c70*/  FFMA R17, R17, R10, R28 ;  /* 0x0000000a11117223 */ /* 0x008fc8000000001c */
[----:B----4-:R-:W-:Y:S02]  /*1c80*/  FFMA R28, R8, R11, R17 ;  /* 0x0000000b081c7223 */ /* 0x010fe40000000011 */
[----:B------:R-:W5:Y:S04]  /*1c90*/  LDS.128 R8, [UR4+0x10] ;  /* 0x00001004ff087984 */ /* 0x000f680008000c00 */
[----:B------:R-:W2:Y:S01]  /*1ca0*/  LDG.E R17, desc[UR8][R26.64+0x18] ;  /* 0x000018081a117981 */ /* 0x000ea2000c1e1900 */
[----:B-----5:R-:W-:-:S03]  /*1cb0*/  FFMA R28, R15, R8, R28 ;  /* 0x000000080f1c7223 */ /* 0x020fc6000000001c */
[----:B------:R-:W3:Y:S04]  /*1cc0*/  LDG.E R15, desc[UR8][R26.64+0x14] ;  /* 0x000014081a0f7981 */ /* 0x000ee8000c1e1900 */
[----:B------:R-:W4:Y:S01]  /*1cd0*/  LDG.E R8, desc[UR8][R26.64+0x1c] ;  /* 0x00001c081a087981 */ /* 0x000f22000c1e1900 */
[----:B------:R-:W-:-:S04]  /*1ce0*/  IADD3 R16, PT, PT, R16, 0x10, RZ ;  /* 0x0000001010107810 */ /* 0x000fc80007ffe0ff */
[----:B------:R-:W-:Y:S01]  /*1cf0*/  ISETP.NE.AND P1, PT, R16, RZ, PT ;  /* 0x000000ff1000720c */ /* 0x000fe20003f25270 */
[----:B------:R-:W-:Y:S01]  /*1d00*/  UIADD3 UR4, UPT, UPT, UR4, 0x40, URZ ;  /* 0x0000004004047890 */ /* 0x000fe2000fffe0ff */
[----:B---3--:R-:W-:-:S04]  /*1d10*/  FFMA R9, R15, R9, R28 ;  /* 0x000000090f097223 */ /* 0x008fc8000000001c */
[----:B--2---:R-:W-:Y:S01]  /*1d20*/  FFMA R9, R17, R10, R9 ;  /* 0x0000000a11097223 */ /* 0x004fe20000000009 */
[----:B------:R-:W-:-:S03]  /*1d30*/  IADD3 R10, P2, PT, R26, 0x40, RZ ;  /* 0x000000401a0a7810 */ /* 0x000fc60007f5e0ff */
[----:B----4-:R-:W-:Y:S01]  /*1d40*/  FFMA R15, R8, R11, R9 ;  /* 0x0000000b080f7223 */ /* 0x010fe20000000009 */
[----:B------:R-:W-:Y:S02]  /*1d50*/  IADD3.X R17, PT, PT, RZ, R27, RZ, P2, !PT ;  /* 0x0000001bff117210 */ /* 0x000fe400017fe4ff */
[----:B------:R-:W-:Y:S07]  /*1d60*/  @P1 BRA `(.L_x_22) ;  /* 0xfffffffc00501947 */ /* 0x000fee000383ffff */
.L_x_21:
        /* <DEDUP_REMOVED lines=31> */
.L_x_23:
        /* <DEDUP_REMOVED lines=22> */
.L_x_24:
        /* <DEDUP_REMOVED lines=18> */
.L_x_20:
[----:B------:R-:W-:-:S05]  /*21e0*/  IADD3 R5, PT, PT, R3, R0, RZ ;  /* 0x0000000003057210 */ /* 0x000fca0007ffe0ff */
[----:B-----5:R-:W-:-:S06]  /*21f0*/  IMAD.WIDE R22, R5, 0x4, R22 ;  /* 0x0000000405167825 */ /* 0x020fcc00078e0216 */
[----:B------:R-:W2:Y:S01]  /*2200*/  LDG.E R22, desc[UR8][R22.64] ;  /* 0x0000000816167981 */ /* 0x000ea2000c1e1900 */
[----:B------:R-:W-:-:S04]  /*2210*/  IMAD.WIDE R4, R5, 0x4, R20 ;  /* 0x0000000405047825 */ /* 0x000fc800078e0214 */
[----:B--2---:R-:W-:-:S05]  /*2220*/  FADD R15, R22, R15 ;  /* 0x0000000f160f7221 */ /* 0x004fca0000000000 */
[----:B------:R1:W-:Y:S02]  /*2230*/  STG.E desc[UR8][R4.64], R15 ;  /* 0x0000000f04007986 */ /* 0x0003e4000c101908 */
.L_x_19:
[----:B------:R-:W-:Y:S05]  /*2240*/  BSYNC.RECONVERGENT B1 ;  /* 0x0000000000017941 */ /* 0x000fea0003800200 */
.L_x_18:
        /* <DEDUP_REMOVED lines=17> */
.L_x_28:
[----:B-1----:R-:W-:-:S05]  /*2360*/  IADD3 R5, PT, PT, R3, R7, RZ ;  /* 0x0000000703057210 */ /* 0x002fca0007ffe0ff */
[----:B------:R-:W-:-:S05]  /*2370*/  IMAD.WIDE R4, R5, 0x4, R20 ;  /* 0x0000000405047825 */ /* 0x000fca00078e0214 */
[----:B------:R-:W2:Y:S04]  /*2380*/  LDG.E R26, desc[UR8][R4.64] ;  /* 0x00000008041a7981 */ /* 0x000ea8000c1e1900 */
[----:B------:R-:W3:Y:S04]  /*2390*/  LDG.E R22, desc[UR8][R4.64+0x4] ;  /* 0x0000040804167981 */ /* 0x000ee8000c1e1900 */
[----:B------:R-:W4:Y:S04]  /*23a0*/  LDG.E R16, desc[UR8][R4.64+0x8] ;  /* 0x0000080804107981 */ /* 0x000f28000c1e1900 */
[----:B------:R-:W5:Y:S04]  /*23b0*/  LDG.E R11, desc[UR8][R4.64+0xc] ;  /* 0x00000c08040b7981 */ /* 0x000f68000c1e1900 */
[----:B------:R-:W5:Y:S04]  /*23c0*/  LDG.E R10, desc[UR8][R4.64+0x10] ;  /* 0x00001008040a7981 */ /* 0x000f68000c1e1900 */
[----:B------:R-:W5:Y:S04]  /*23d0*/  LDG.E R8, desc[UR8][R4.64+0x14] ;  /* 0x0000140804087981 */ /* 0x000f68000c1e1900 */
[----:B------:R-:W5:Y:S04]  /*23e0*/  LDG.E R9, desc[UR8][R4.64+0x18] ;  /* 0x0000180804097981 */ /* 0x000f68000c1e1900 */
[----:B0-----:R0:W5:Y:S01]  /*23f0*/  LDG.E R14, desc[UR8][R4.64+0x1c] ;  /* 0x00001c08040e7981 */ /* 0x001162000c1e1900 */
        /* <DEDUP_REMOVED lines=69> */
.L_x_27:
[----:B------:R-:W-:Y:S05]  /*2850*/  @!P1 BRA `(.L_x_26) ;  /* 0x00000004005c9947 */ /* 0x000fea0003800000 */
[----:B------:R-:W-:Y:S02]  /*2860*/  ISETP.GE.U32.AND P0, PT, R24, 0x4, PT ;  /* 0x000000041800780c */ /* 0x000fe40003f06070 */
[----:B01----:R-:W-:-:S04]  /*2870*/  LOP3.LUT R15, R6, 0x3, RZ, 0xc0, !PT ;  /* 0x00000003060f7812 */ /* 0x003fc800078ec0ff */
        /* <DEDUP_REMOVED lines=43> */
.L_x_29:
        /* <DEDUP_REMOVED lines=28> */
.L_x_30:
        /* <DEDUP_REMOVED lines=14> */
.L_x_26:
[----:B-1----:R-:W-:-:S05]  /*2dd0*/  IADD3 R5, PT, PT, R3, R0, RZ ;  /* 0x0000000003057210 */ /* 0x002fca0007ffe0ff */
        /* <DEDUP_REMOVED lines=25> */
.L_x_32:
[----:B------:R-:W-:Y:S05]  /*2f70*/  BSYNC.RECONVERGENT B1 ;  /* 0x0000000000017941 */ /* 0x000fea0003800200 */
.L_x_31:
[----:B------:R-:W-:-:S05]  /*2f80*/  IMAD.WIDE R18, R5, 0x4, R18 ;  /* 0x0000000405127825 */ /* 0x000fca00078e0212 */
[----:B------:R3:W-:Y:S01]  /*2f90*/  STG.E desc[UR8][R18.64], R7 ;  /* 0x0000000712007986 */ /* 0x0007e2000c101908 */
[----:B------:R-:W-:Y:S05]  /*2fa0*/  BRA `(.L_x_9) ;  /* 0x00000000001c7947 */ /* 0x000fea0003800000 */
.L_x_25:
[----:B-1----:R-:W-:-:S05]  /*2fb0*/  IADD3 R5, PT, PT, R3, R0, RZ ;  /* 0x0000000003057210 */ /* 0x002fca0007ffe0ff */
[----:B-----5:R-:W-:-:S06]  /*2fc0*/  IMAD.WIDE R20, R5, 0x4, R20 ;  /* 0x0000000405147825 */ /* 0x020fcc00078e0214 */
[----:B------:R-:W2:Y:S01]  /*2fd0*/  LDG.E R20, desc[UR8][R20.64] ;  /* 0x0000000814147981 */ /* 0x000ea2000c1e1900 */
[----:B------:R-:W-:Y:S01]  /*2fe0*/  IMAD.WIDE R18, R5, 0x4, R18 ;  /* 0x0000000405127825 */ /* 0x000fe200078e0212 */
[----:B--2---:R-:W-:-:S05]  /*2ff0*/  FSET.BF.GE.AND R3, R20, RZ, PT ;  /* 0x000000ff1403720a */ /* 0x004fca0003806000 */
[----:B------:R-:W-:-:S05]  /*3000*/  FMUL R3, R20, R3 ;  /* 0x0000000314037220 */ /* 0x000fca0000400000 */
[----:B------:R4:W-:Y:S02]  /*3010*/  STG.E desc[UR8][R18.64], R3 ;  /* 0x0000000312007986 */ /* 0x0009e4000c101908 */
.L_x_9:
[----:B------:R-:W-:Y:S05]  /*3020*/  BSYNC.RECONVERGENT B0 ;  /* 0x0000000000007941 */ /* 0x000fea0003800200 */
.L_x_0:
[----:B-1--4-:R-:W1:Y:S02]  /*3030*/  LDC.64 R2, c[0x0][0x380] ;  /* 0x0000e000ff027b82 */ /* 0x012e640000000a00 */
[----:B-1----:R-:W4:Y:S01]  /*3040*/  LDG.E R6, desc[UR8][R2.64] ;  /* 0x0000000802067981 */ /* 0x002f22000c1e1900 */
[----:B------:R-:W-:-:S04]  /*3050*/  IADD3 R13, PT, PT, R13, 0x1, RZ ;  /* 0x000000010d0d7810 */ /* 0x000fc80007ffe0ff */
[----:B----4-:R-:W-:-:S13]  /*3060*/  ISETP.GE.AND P0, PT, R13, R6, PT ;  /* 0x000000060d00720c */ /* 0x010fda0003f06270 */
[----:B------:R-:W-:Y:S05]  /*3070*/  @!P0 BRA `(.L_x_33) ;  /* 0xffffffd000188947 */ /* 0x000fea000383ffff */
[----:B------:R-:W-:Y:S05]  /*3080*/  EXIT ;  /* 0x000000000000794d */ /* 0x000fea0003800000 */
        .weak           $__internal_0_$__cuda_sm3x_div_rn_noftz_f32_slowpath
        .type           $__internal_0_$__cuda_sm3x_div_rn_noftz_f32_slowpath,@function
        .size           $__internal_0_$__cuda_sm3x_div_rn_noftz_f32_slowpath,(.L_x_485 - $__internal_0_$__cuda_sm3x_div_rn_noftz_f32_slowpath)
$__internal_0_$__cuda_sm3x_div_rn_noftz_f32_slowpath:
[----:B------:R-:W-:Y:S01]  /*3090*/  SHF.R.U32.HI R8, RZ, 0x17, R3 ;  /* 0x00000017ff087819 */ /* 0x000fe20000011603 */
[----:B------:R-:W-:Y:S01]  /*30a0*/  BSSY.RECONVERGENT B2, `(.L_x_34) ;  /* 0x0000062000027945 */ /* 0x000fe20003800200 */
[----:B------:R-:W-:Y:S02]  /*30b0*/  SHF.R.U32.HI R6, RZ, 0x17, R2 ;  /* 0x00000017ff067819 */ /* 0x000fe40000011602 */
[----:B------:R-:W-:Y:S02]  /*30c0*/  LOP3.LUT R8, R8, 0xff, RZ, 0xc0, !PT ;  /* 0x000000ff08087812 */ /* 0x000fe400078ec0ff */
[----:B------:R-:W-:Y:S02]  /*30d0*/  LOP3.LUT R9, R6, 0xff, RZ, 0xc0, !PT ;  /* 0x000000ff06097812 */ /* 0x000fe400078ec0ff */
[----:B------:R-:W-:Y:S02]  /*30e0*/  IADD3 R11, PT, PT, R8, -0x1, RZ ;  /* 0xffffffff080b7810 */ /* 0x000fe40007ffe0ff */
[----:B------:R-:W-:-:S02]  /*30f0*/  IADD3 R10, PT, PT, R9, -0x1, RZ ;  /* 0xffffffff090a7810 */ /* 0x000fc40007ffe0ff */
[----:B------:R-:W-:-:S04]  /*3100*/  ISETP.GT.U32.AND P0, PT, R11, 0xfd, PT ;  /* 0x000000fd0b00780c */ /* 0x000fc80003f04070 */
[----:B------:R-:W-:-:S13]  /*3110*/  ISETP.GT.U32.OR P0, PT, R10, 0xfd, P0 ;  /* 0x000000fd0a00780c */ /* 0x000fda0000704470 */
[----:B------:R-:W-:Y:S01]  /*3120*/  @!P0 MOV R6, RZ ;  /* 0x000000ff00068202 */ /* 0x000fe20000000f00 */
[----:B------:R-:W-:Y:S06]  /*3130*/  @!P0 BRA `(.L_x_35) ;  /* 0x00000000005c8947 */ /* 0x000fec0003800000 */
[----:B------:R-:W-:Y:S02]  /*3140*/  FSETP.GTU.FTZ.AND P0, PT, |R2|, +INF , PT ;  /* 0x7f8000000200780b */ /* 0x000fe40003f1c200 */
[----:B------:R-:W-:-:S04]  /*3150*/  FSETP.GTU.FTZ.AND P1, PT, |R3|, +INF , PT ;  /* 0x7f8000000300780b */ /* 0x000fc80003f3c200 */
[----:B------:R-:W-:-:S13]  /*3160*/  PLOP3.LUT P0, PT, P0, P1, PT, 0xf8, 0x8f ;  /* 0x00000000008f781c */ /* 0x000fda0000703f70 */
[----:B------:R-:W-:Y:S05]  /*3170*/  @P0 BRA `(.L_x_36) ;  /* 0x00000004004c0947 */ /* 0x000fea0003800000 */
[----:B------:R-:W-:-:S13]  /*3180*/  LOP3.LUT P0, RZ, R3, 0x7fffffff, R2, 0xc8, !PT ;  /* 0x7fffffff03ff7812 */ /* 0x000fda000780c802 */
[----:B------:R-:W-:Y:S05]  /*3190*/  @!P0 BRA `(.L_x_37) ;  /* 0x00000004003c8947 */ /* 0x000fea0003800000 */
[C---:B------:R-:W-:Y:S02]  /*31a0*/  FSETP.NEU.FTZ.AND P2, PT, |R2|.reuse, +INF , PT ;  /* 0x7f8000000200780b */ /* 0x040fe40003f5d200 */
[----:B------:R-:W-:Y:S02]  /*31b0*/  FSETP.NEU.FTZ.AND P1, PT, |R3|, +INF , PT ;  /* 0x7f8000000300780b */ /* 0x000fe40003f3d200 */
[----:B------:R-:W-:-:S11]  /*31c0*/  FSETP.NEU.FTZ.AND P0, PT, |R2|, +INF , PT ;  /* 0x7f8000000200780b */ /* 0x000fd60003f1d200 */
[----:B------:R-:W-:Y:S05]  /*31d0*/  @!P1 BRA !P2, `(.L_x_37) ;  /* 0x00000004002c9947 */ /* 0x000fea0005000000 */
[----:B------:R-:W-:-:S04]  /*31e0*/  LOP3.LUT P2, RZ, R2, 0x7fffffff, RZ, 0xc0, !PT ;  /* 0x7fffffff02ff7812 */ /* 0x000fc8000784c0ff */
[----:B------:R-:W-:-:S13]  /*31f0*/  PLOP3.LUT P1, PT, P1, P2, PT, 0x2f, 0xf2 ;  /* 0x0000000000f2781c */ /* 0x000fda0000f24577 */
[----:B------:R-:W-:Y:S05]  /*3200*/  @P1 BRA `(.L_x_38) ;  /* 0x0000000400181947 */ /* 0x000fea0003800000 */
[----:B------:R-:W-:-:S04]  /*3210*/  LOP3.LUT P1, RZ, R3, 0x7fffffff, RZ, 0xc0, !PT ;  /* 0x7fffffff03ff7812 */ /* 0x000fc8000782c0ff */
[----:B------:R-:W-:-:S13]  /*3220*/  PLOP3.LUT P0, PT, P0, P1, PT, 0x2f, 0xf2 ;  /* 0x0000000000f2781c */ /* 0x000fda0000702577 */
[----:B------:R-:W-:Y:S05]  /*3230*/  @P0 BRA `(.L_x_39) ;  /* 0x0000000400000947 */ /* 0x000fea0003800000 */
[----:B------:R-:W-:Y:S02]  /*3240*/  ISETP.GE.AND P0, PT, R10, RZ, PT ;  /* 0x000000ff0a00720c */ /* 0x000fe40003f06270 */
[----:B------:R-:W-:-:S11]  /*3250*/  ISETP.GE.AND P1, PT, R11, RZ, PT ;  /* 0x000000ff0b00720c */ /* 0x000fd60003f26270 */
[----:B------:R-:W-:Y:S01]  /*3260*/  @P0 MOV R6, RZ ;  /* 0x000000ff00060202 */ /* 0x000fe20000000f00 */
[----:B------:R-:W-:Y:S01]  /*3270*/  @!P0 FFMA R2, R2, 1.84467440737095516160e+19, RZ ;  /* 0x5f80000002028823 */ /* 0x000fe200000000ff */
[----:B------:R-:W-:Y:S01]  /*3280*/  @!P0 MOV R6, 0xffffffc0 ;  /* 0xffffffc000068802 */ /* 0x000fe20000000f00 */
[----:B------:R-:W-:-:S03]  /*3290*/  @!P1 FFMA R3, R3, 1.84467440737095516160e+19, RZ ;  /* 0x5f80000003039823 */ /* 0x000fc600000000ff */
[----:B------:R-:W-:-:S07]  /*32a0*/  @!P1 IADD3 R6, PT, PT, R6, 0x40, RZ ;  /* 0x0000004006069810 */ /* 0x000fce0007ffe0ff */
.L_x_35:
[----:B------:R-:W-:Y:S01]  /*32b0*/  LEA R10, R8, 0xc0800000, 0x17 ;  /* 0xc0800000080a7811 */ /* 0x000fe200078eb8ff */
[----:B------:R-:W-:Y:S01]  /*32c0*/  BSSY.RECONVERGENT B3, `(.L_x_40) ;  /* 0x0000036000037945 */ /* 0x000fe20003800200 */
[----:B------:R-:W-:Y:S02]  /*32d0*/  IADD3 R9, PT, PT, R9, -0x7f, RZ ;  /* 0xffffff8109097810 */ /* 0x000fe40007ffe0ff */
[----:B------:R-:W-:-:S03]  /*32e0*/  IADD3 R10, PT, PT, -R10, R3, RZ ;  /* 0x000000030a0a7210 */ /* 0x000fc60007ffe1ff */
[C---:B------:R-:W-:Y:S01]  /*32f0*/  IMAD R2, R9.reuse, -0x800000, R2 ;  /* 0xff80000009027824 */ /* 0x040fe200078e0202 */
[----:B------:R-:W0:Y:S01]  /*3300*/  MUFU.RCP R3, R10 ;  /* 0x0000000a00037308 */ /* 0x000e220000001000 */
[----:B------:R-:W-:Y:S01]  /*3310*/  FADD.FTZ R11, -R10, -RZ ;  /* 0x800000ff0a0b7221 */ /* 0x000fe20000010100 */
[----:B------:R-:W-:-:S04]  /*3320*/  IADD3 R9, PT, PT, R9, 0x7f, -R8 ;  /* 0x0000007f09097810 */ /* 0x000fc80007ffe808 */
[----:B------:R-:W-:Y:S01]  /*3330*/  IADD3 R9, PT, PT, R9, R6, RZ ;  /* 0x0000000609097210 */ /* 0x000fe20007ffe0ff */
[----:B0-----:R-:W-:-:S04]  /*3340*/  FFMA R16, R3, R11, 1 ;  /* 0x3f80000003107423 */ /* 0x001fc8000000000b */
[----:B------:R-:W-:-:S04]  /*3350*/  FFMA R3, R3, R16, R3 ;  /* 0x0000001003037223 */ /* 0x000fc80000000003 */
[----:B------:R-:W-:-:S04]  /*3360*/  FFMA R16, R2, R3, RZ ;  /* 0x0000000302107223 */ /* 0x000fc800000000ff */
[----:B------:R-:W-:-:S04]  /*3370*/  FFMA R17, R11, R16, R2 ;  /* 0x000000100b117223 */ /* 0x000fc80000000002 */
[----:B------:R-:W-:-:S04]  /*3380*/  FFMA R16, R3, R17, R16 ;  /* 0x0000001103107223 */ /* 0x000fc80000000010 */
[----:B------:R-:W-:-:S04]  /*3390*/  FFMA R11, R11, R16, R2 ;  /* 0x000000100b0b7223 */ /* 0x000fc80000000002 */
[----:B------:R-:W-:-:S05]  /*33a0*/  FFMA R2, R3, R11, R16 ;  /* 0x0000000b03027223 */ /* 0x000fca0000000010 */
[----:B------:R-:W-:-:S04]  /*33b0*/  SHF.R.U32.HI R8, RZ, 0x17, R2 ;  /* 0x00000017ff087819 */ /* 0x000fc80000011602 */
[----:B------:R-:W-:-:S04]  /*33c0*/  LOP3.LUT R8, R8, 0xff, RZ, 0xc0, !PT ;  /* 0x000000ff08087812 */ /* 0x000fc800078ec0ff */
[----:B------:R-:W-:-:S04]  /*33d0*/  IADD3 R10, PT, PT, R8, R9, RZ ;  /* 0x00000009080a7210 */ /* 0x000fc80007ffe0ff */
[----:B------:R-:W-:-:S04]  /*33e0*/  IADD3 R6, PT, PT, R10, -0x1, RZ ;  /* 0xffffffff0a067810 */ /* 0x000fc80007ffe0ff */
[----:B------:R-:W-:-:S13]  /*33f0*/  ISETP.GE.U32.AND P0, PT, R6, 0xfe, PT ;  /* 0x000000fe0600780c */ /* 0x000fda0003f06070 */
[----:B------:R-:W-:Y:S05]  /*3400*/  @!P0 BRA `(.L_x_41) ;  /* 0x0000000000808947 */ /* 0x000fea0003800000 */
[----:B------:R-:W-:-:S13]  /*3410*/  ISETP.GT.AND P0, PT, R10, 0xfe, PT ;  /* 0x000000fe0a00780c */ /* 0x000fda0003f04270 */
[----:B------:R-:W-:Y:S05]  /*3420*/  @P0 BRA `(.L_x_42) ;  /* 0x00000000006c0947 */ /* 0x000fea0003800000 */
[----:B------:R-:W-:-:S13]  /*3430*/  ISETP.GE.AND P0, PT, R10, 0x1, PT ;  /* 0x000000010a00780c */ /* 0x000fda0003f06270 */
[----:B------:R-:W-:Y:S05]  /*3440*/  @P0 BRA `(.L_x_43) ;  /* 0x0000000000740947 */ /* 0x000fea0003800000 */
[----:B------:R-:W-:Y:S02]  /*3450*/  ISETP.GE.AND P0, PT, R10, -0x18, PT ;  /* 0xffffffe80a00780c */ /* 0x000fe40003f06270 */
[----:B------:R-:W-:-:S11]  /*3460*/  LOP3.LUT R2, R2, 0x80000000, RZ, 0xc0, !PT ;  /* 0x8000000002027812 */ /* 0x000fd600078ec0ff */
[----:B------:R-:W-:Y:S05]  /*3470*/  @!P0 BRA `(.L_x_43) ;  /* 0x0000000000688947 */ /* 0x000fea0003800000 */
[CCC-:B------:R-:W-:Y:S01]  /*3480*/  FFMA.RZ R6, R3.reuse, R11.reuse, R16.reuse ;  /* 0x0000000b03067223 */ /* 0x1c0fe2000000c010 */
[C---:B------:R-:W-:Y:S02]  /*3490*/  IADD3 R9, PT, PT, R10.reuse, 0x20, RZ ;  /* 0x000000200a097810 */ /* 0x040fe40007ffe0ff */
[----:B------:R-:W-:Y:S02]  /*34a0*/  ISETP.NE.AND P2, PT, R10, RZ, PT ;  /* 0x000000ff0a00720c */ /* 0x000fe40003f45270 */
[----:B------:R-:W-:Y:S01]  /*34b0*/  LOP3.LUT R8, R6, 0x7fffff, RZ, 0xc0, !PT ;  /* 0x007fffff06087812 */ /* 0x000fe200078ec0ff */
[CCC-:B------:R-:W-:Y:S01]  /*34c0*/  FFMA.RP R6, R3.reuse, R11.reuse, R16.reuse ;  /* 0x0000000b03067223 */ /* 0x1c0fe20000008010 */
[----:B------:R-:W-:Y:S01]  /*34d0*/  FFMA.RM R3, R3, R11, R16 ;  /* 0x0000000b03037223 */ /* 0x000fe20000004010 */
[----:B------:R-:W-:Y:S02]  /*34e0*/  ISETP.NE.AND P1, PT, R10, RZ, PT ;  /* 0x000000ff0a00720c */ /* 0x000fe40003f25270 */
[----:B------:R-:W-:-:S02]  /*34f0*/  LOP3.LUT R8, R8, 0x800000, RZ, 0xfc, !PT ;  /* 0x0080000008087812 */ /* 0x000fc400078efcff */
[----:B------:R-:W-:Y:S02]  /*3500*/  IADD3 R10, PT, PT, -R10, RZ, RZ ;  /* 0x000000ff0a0a7210 */ /* 0x000fe40007ffe1ff */
[----:B------:R-:W-:Y:S02]  /*3510*/  SHF.L.U32 R9, R8, R9, RZ ;  /* 0x0000000908097219 */ /* 0x000fe400000006ff */
[----:B------:R-:W-:Y:S02]  /*3520*/  FSETP.NEU.FTZ.AND P0, PT, R6, R3, PT ;  /* 0x000000030600720b */ /* 0x000fe40003f1d000 */
[----:B------:R-:W-:Y:S02]  /*3530*/  SEL R3, R10, RZ, P2 ;  /* 0x000000ff0a037207 */ /* 0x000fe40001000000 */
[----:B------:R-:W-:Y:S02]  /*3540*/  ISETP.NE.AND P1, PT, R9, RZ, P1 ;  /* 0x000000ff0900720c */ /* 0x000fe40000f25270 */
[----:B------:R-:W-:-:S02]  /*3550*/  SHF.R.U32.HI R3, RZ, R3, R8 ;  /* 0x00000003ff037219 */ /* 0x000fc40000011608 */
[----:B------:R-:W-:Y:S02]  /*3560*/  PLOP3.LUT P0, PT, P0, P1, PT, 0xf8, 0x8f ;  /* 0x00000000008f781c */ /* 0x000fe40000703f70 */
[----:B------:R-:W-:Y:S02]  /*3570*/  SHF.R.U32.HI R9, RZ, 0x1, R3 ;  /* 0x00000001ff097819 */ /* 0x000fe40000011603 */
[----:B------:R-:W-:-:S04]  /*3580*/  SEL R6, RZ, 0x1, !P0 ;  /* 0x00000001ff067807 */ /* 0x000fc80004000000 */
[----:B------:R-:W-:-:S04]  /*3590*/  LOP3.LUT R6, R6, 0x1, R9, 0xf8, !PT ;  /* 0x0000000106067812 */ /* 0x000fc800078ef809 */
[----:B------:R-:W-:-:S04]  /*35a0*/  LOP3.LUT R6, R6, R3, RZ, 0xc0, !PT ;  /* 0x0000000306067212 */ /* 0x000fc800078ec0ff */
[----:B------:R-:W-:-:S04]  /*35b0*/  IADD3 R9, PT, PT, R9, R6, RZ ;  /* 0x0000000609097210 */ /* 0x000fc80007ffe0ff */
[----:B------:R-:W-:Y:S01]  /*35c0*/  LOP3.LUT R2, R9, R2, RZ, 0xfc, !PT ;  /* 0x0000000209027212 */ /* 0x000fe200078efcff */
[----:B------:R-:W-:Y:S06]  /*35d0*/  BRA `(.L_x_43) ;  /* 0x0000000000107947 */ /* 0x000fec0003800000 */
.L_x_42:
[----:B------:R-:W-:-:S04]  /*35e0*/  LOP3.LUT R2, R2, 0x80000000, RZ, 0xc0, !PT ;  /* 0x8000000002027812 */ /* 0x000fc800078ec0ff */
[----:B------:R-:W-:Y:S01]  /*35f0*/  LOP3.LUT R2, R2, 0x7f800000, RZ, 0xfc, !PT ;  /* 0x7f80000002027812 */ /* 0x000fe200078efcff */
[----:B------:R-:W-:Y:S06]  /*3600*/  BRA `(.L_x_43) ;  /* 0x0000000000047947 */ /* 0x000fec0003800000 */
.L_x_41:
[----:B------:R-:W-:-:S07]  /*3610*/  LEA R2, R9, R2, 0x17 ;  /* 0x0000000209027211 */ /* 0x000fce00078eb8ff */
.L_x_43:
[----:B------:R-:W-:Y:S05]  /*3620*/  BSYNC.RECONVERGENT B3 ;  /* 0x0000000000037941 */ /* 0x000fea0003800200 */
.L_x_40:
[----:B------:R-:W-:Y:S05]  /*3630*/  BRA `(.L_x_44) ;  /* 0x0000000000207947 */ /* 0x000fea0003800000 */
.L_x_39:
[----:B------:R-:W-:-:S04]  /*3640*/  LOP3.LUT R2, R3, 0x80000000, R2, 0x48, !PT ;  /* 0x8000000003027812 */ /* 0x000fc800078e4802 */
[----:B------:R-:W-:Y:S01]  /*3650*/  LOP3.LUT R2, R2, 0x7f800000, RZ, 0xfc, !PT ;  /* 0x7f80000002027812 */ /* 0x000fe200078efcff */
[----:B------:R-:W-:Y:S06]  /*3660*/  BRA `(.L_x_44) ;  /* 0x0000000000147947 */ /* 0x000fec0003800000 */
.L_x_38:
[----:B------:R-:W-:Y:S01]  /*3670*/  LOP3.LUT R2, R3, 0x80000000, R2, 0x48, !PT ;  /* 0x8000000003027812 */ /* 0x000fe200078e4802 */
[----:B------:R-:W-:Y:S06]  /*3680*/  BRA `(.L_x_44) ;  /* 0x00000000000c7947 */ /* 0x000fec0003800000 */
.L_x_37:
[----:B------:R-:W0:Y:S01]  /*3690*/  MUFU.RSQ R2, -QNAN ;  /* 0xffc0000000027908 */ /* 0x000e220000001400 */
[----:B------:R-:W-:Y:S05]  /*36a0*/  BRA `(.L_x_44) ;  /* 0x0000000000047947 */ /* 0x000fea0003800000 */
.L_x_36:
[----:B------:R-:W-:-:S07]  /*36b0*/  FADD.FTZ R2, R2, R3 ;  /* 0x0000000302027221 */ /* 0x000fce0000010000 */
.L_x_44:
[----:B------:R-:W-:Y:S05]  /*36c0*/  BSYNC.RECONVERGENT B2 ;  /* 0x0000000000027941 */ /* 0x000fea0003800200 */
.L_x_34:
[----:B------:R-:W-:Y:S01]  /*36d0*/  HFMA2 R3, -RZ, RZ, 0, 0 ;  /* 0x00000000ff037431 */ /* 0x000fe200000001ff */
[----:B0-----:R-:W-:Y:S02]  /*36e0*/  MOV R6, R2 ;  /* 0x0000000200067202 */ /* 0x001fe40000000f00 */
[----:B------:R-:W-:-:S04]  /*36f0*/  MOV R2, R4 ;  /* 0x0000000400027202 */ /* 0x000fc80000000f00 */
[----:B------:R-:W-:Y:S05]  /*3700*/  RET.REL.NODEC R2 `(_Z6k_stepP7network) ;  /* 0xffffffc8023c7950 */ /* 0x000fea0003c3ffff */
.L_x_45:
[----:B------:R-:W-:-:S00]  /*3710*/  BRA `(.L_x_45) ;  /* 0xfffffffc00fc7947 */ /* 0x000fc0000383ffff */
[----:B------:R-:W-:-:S00]  /*3720*/  NOP ;  /* 0x0000000000007918 */ /* 0x000fc00000000000 */
        /* <DEDUP_REMOVED lines=13> */
.L_x_485:


//--------------------- .text._Z18k_back_propagationP7network --------------------------
	.section	.text._Z18k_back_propagationP7network,"ax",@progbits
	.align	128
        .global         _Z18k_back_propagationP7network
        .type           _Z18k_back_propagationP7network,@function
        .size           _Z18k_back_propagationP7network,(.L_x_487 - _Z18k_back_propagationP7network)
        .other          _Z18k_back_propagationP7network,@"STO_CUDA_ENTRY STV_DEFAULT"
_Z18k_back_propagationP7network:
.text._Z18k_back_propagationP7network:
        /* <DEDUP_REMOVED lines=8> */
[----:B------:R-:W-:Y:S02]  /*0080*/  UMOV UR4, 0x400 ;  /* 0x0000040000047882 */ /* 0x000fe40000000000 */
[----:B------:R-:W-:Y:S02]  /*0090*/  UIADD3 UR5, UPT, UPT, UR4, 0x1000, URZ ;  /* 0x0000100004057890 */ /* 0x000fe4000fffe0ff */
[----:B------:R-:W-:-:S03]  /*00a0*/  UIADD3 UR4, UPT, UPT, UR4, 0x2000, URZ ;  /* 0x0000200004047890 */ /* 0x000fc6000fffe0ff */
[----:B------:R-:W2:Y:S01]  /*00b0*/  S2UR UR7, SR_CTAID.X ;  /* 0x00000000000779c3 */ /* 0x000ea20000002500 */
[----:B-1----:R-:W-:Y:S02]  /*00c0*/  ULEA UR5, UR6, UR5, 0x18 ;  /* 0x0000000506057291 */ /* 0x002fe4000f8ec0ff */
[----:B------:R-:W-:-:S04]  /*00d0*/  ULEA UR4, UR6, UR4, 0x18 ;  /* 0x0000000406047291 */ /* 0x000fc8000f8ec0ff */
[C---:B0-----:R-:W-:Y:S02]  /*00e0*/  LEA R5, R6.reuse, UR5, 0x2 ;  /* 0x0000000506057c11 */ /* 0x041fe4000f8e10ff */
[----:B--2---:R-:W-:-:S07]  /*00f0*/  LEA R4, R6, UR4, 0x2 ;  /* 0x0000000406047c11 */ /* 0x004fce000f8e10ff */
.L_x_483:
[----:B0-----:R-:W0:Y:S02]  /*0100*/  LDC.64 R18, c[0x0][0x380] ;  /* 0x0000e000ff127b82 */ /* 0x001e240000000a00 */
[----:B0123-5:R-:W2:Y:S04]  /*0110*/  LDG.E.64 R8, desc[UR8][R18.64+0x8] ;  /* 0x0000080812087981 */ /* 0x02fea8000c1e1b00 */
[----:B------:R-:W3:Y:S01]  /*0120*/  LDG.E R0, desc[UR8][R18.64] ;  /* 0x0000000812007981 */ /* 0x000ee2000c1e1900 */
[----:B------:R-:W-:-:S05]  /*0130*/  IADD3 R2, PT, PT, R7, -0x1, RZ ;  /* 0xffffffff07027810 */ /* 0x000fca0007ffe0ff */
[----:B--2---:R-:W-:-:S06]  /*0140*/  IMAD.WIDE.U32 R30, R2, 0x8, R8 ;  /* 0x00000008021e7825 */ /* 0x004fcc00078e0008 */
[----:B------:R-:W5:Y:S01]  /*0150*/  LD.E.64 R30, desc[UR8][R30.64] ;  /* 0x000000081e1e7980 */ /* 0x000f62000c101b00 */
[----:B---3--:R-:W-:Y:S01]  /*0160*/  ISETP.NE.AND P0, PT, R7, R0, PT ;  /* 0x000000000700720c */ /* 0x008fe20003f05270 */
[----:B------:R-:W-:-:S12]  /*0170*/  BSSY.RECONVERGENT B0, `(.L_x_46) ;  /* 0x000015b000007945 */ /* 0x000fd80003800200 */
[----:B------:R-:W-:Y:S05]  /*0180*/  @P0 BRA `(.L_x_47) ;  /* 0x0000000000400947 */ /* 0x000fea0003800000 */
[----:B-----5:R-:W2:Y:S02]  /*0190*/  LD.E R3, desc[UR8][R30.64] ;  /* 0x000000081e037980 */ /* 0x020ea4000c101900 */
[----:B--2---:R-:W-:-:S13]  /*01a0*/  ISETP.GE.AND P0, PT, R6, R3, PT ;  /* 0x000000030600720c */ /* 0x004fda0003f06270 */
[----:B------:R-:W-:Y:S05]  /*01b0*/  @P0 BRA `(.L_x_48) ;  /* 0x0000001400580947 */ /* 0x000fea0003800000 */
[----:B------:R-:W2:Y:S04]  /*01c0*/  LDG.E.64 R8, desc[UR8][R18.64+0x10] ;  /* 0x0000100812087981 */ /* 0x000ea8000c1e1b00 */
[----:B------:R-:W3:Y:S01]  /*01d0*/  LD.E.64 R10, desc[UR8][R30.64+0x20] ;  /* 0x000020081e0a7980 */ /* 0x000ee2000c101b00 */
[----:B------:R-:W-:-:S05]  /*01e0*/  IMAD R3, R3, UR7, RZ ;  /* 0x0000000703037c24 */ /* 0x000fca000f8e02ff */
[----:B------:R-:W-:-:S05]  /*01f0*/  IADD3 R3, PT, PT, R3, R6, RZ ;  /* 0x0000000603037210 */ /* 0x000fca0007ffe0ff */
[C---:B--2---:R-:W-:Y:S02]  /*0200*/  IMAD.WIDE R12, R3.reuse, 0x4, R8 ;  /* 0x00000004030c7825 */ /* 0x044fe400078e0208 */
[----:B------:R-:W2:Y:S02]  /*0210*/  LD.E.64 R8, desc[UR8][R30.64+0x40] ;  /* 0x000040081e087980 */ /* 0x000ea4000c101b00 */
[C---:B---3--:R-:W-:Y:S02]  /*0220*/  IMAD.WIDE R10, R3.reuse, 0x4, R10 ;  /* 0x00000004030a7825 */ /* 0x048fe400078e020a */
[----:B------:R-:W3:Y:S04]  /*0230*/  LD.E R13, desc[UR8][R12.64] ;  /* 0x000000080c0d7980 */ /* 0x000ee8000c101900 */
[----:B------:R-:W3:Y:S01]  /*0240*/  LD.E R10, desc[UR8][R10.64] ;  /* 0x000000080a0a7980 */ /* 0x000ee2000c101900 */
[----:B--2---:R-:W-:-:S04]  /*0250*/  IMAD.WIDE R8, R3, 0x4, R8 ;  /* 0x0000000403087825 */ /* 0x004fc800078e0208 */
[----:B---3--:R-:W-:-:S05]  /*0260*/  FADD R3, R10, -R13 ;  /* 0x8000000d0a037221 */ /* 0x008fca0000000000 */
[----:B------:R0:W-:Y:S01]  /*0270*/  ST.E desc[UR8][R8.64], R3 ;  /* 0x0000000308007985 */ /* 0x0001e2000c101908 */
[----:B------:R-:W-:Y:S05]  /*0280*/  BRA `(.L_x_48) ;  /* 0x0000001400247947 */ /* 0x000fea0003800000 */
.L_x_47:
[----:B------:R-:W-:-:S05]  /*0290*/  IMAD.WIDE.U32 R8, R7, 0x8, R8 ;  /* 0x0000000807087825 */ /* 0x000fca00078e0008 */
[----:B------:R-:W2:Y:S04]  /*02a0*/  LD.E.64 R10, desc[UR8][R8.64] ;  /* 0x00000008080a7980 */ /* 0x000ea8000c101b00 */
[----:B--2---:R-:W2:Y:S01]  /*02b0*/  LD.E.64 R12, desc[UR8][R10.64] ;  /* 0x000000080a0c7980 */ /* 0x004ea2000c101b00 */
[----:B------:R-:W-:Y:S01]  /*02c0*/  BSSY.RECONVERGENT B1, `(.L_x_49) ;  /* 0x0000097000017945 */ /* 0x000fe20003800200 */
[----:B--2---:R-:W-:-:S04]  /*02d0*/  ISETP.GE.AND P0, PT, R13, 0x1, PT ;  /* 0x000000010d00780c */ /* 0x004fc80003f06270 */
[----:B------:R-:W-:-:S13]  /*02e0*/  ISETP.GE.OR P0, PT, R6, R12, !P0 ;  /* 0x0000000c0600720c */ /* 0x000fda0004706670 */
[----:B------:R-:W-:Y:S05]  /*02f0*/  @P0 BRA `(.L_x_50) ;  /* 0x00000008004c0947 */ /* 0x000fea0003800000 */
[----:B------:R0:W5:Y:S04]  /*0300*/  LD.E.64 R14, desc[UR8][R10.64+0x8] ;  /* 0x000008080a0e7980 */ /* 0x000168000c101b00 */
[----:B------:R0:W5:Y:S01]  /*0310*/  LD.E.64 R16, desc[UR8][R10.64+0x30] ;  /* 0x000030080a107980 */ /* 0x000162000c101b00 */
[C---:B------:R-:W-:Y:S01]  /*0320*/  ISETP.GE.U32.AND P1, PT, R13.reuse, 0x10, PT ;  /* 0x000000100d00780c */ /* 0x040fe20003f26070 */
[----:B------:R-:W-:Y:S01]  /*0330*/  IMAD R8, R12, UR7, RZ ;  /* 0x000000070c087c24 */ /* 0x000fe2000f8e02ff */
[C---:B------:R-:W-:Y:S01]  /*0340*/  LOP3.LUT R0, R13.reuse, 0xf, RZ, 0xc0, !PT ;  /* 0x0000000f0d007812 */ /* 0x040fe200078ec0ff */
[----:B------:R-:W-:Y:S01]  /*0350*/  BSSY.RECONVERGENT B2, `(.L_x_51) ;  /* 0x0000043000027945 */ /* 0x000fe20003800200 */
[----:B------:R-:W-:Y:S02]  /*0360*/  HFMA2 R3, -RZ, RZ, 0, 0 ;  /* 0x00000000ff037431 */ /* 0x000fe400000001ff */
[----:B------:R-:W-:Y:S01]  /*0370*/  IMAD R9, R13, R8, RZ ;  /* 0x000000080d097224 */ /* 0x000fe200078e02ff */
[----:B------:R-:W-:-:S03]  /*0380*/  ISETP.NE.AND P0, PT, R0, RZ, PT ;  /* 0x000000ff0000720c */ /* 0x000fc60003f05270 */
[-C--:B------:R-:W-:Y:S01]  /*0390*/  IMAD R8, R13, R6.reuse, R9 ;  /* 0x000000060d087224 */ /* 0x080fe200078e0209 */
[----:B------:R-:W-:Y:S02]  /*03a0*/  IADD3 R9, PT, PT, R9, R6, RZ ;  /* 0x0000000609097210 */ /* 0x000fe40007ffe0ff */
[----:B0-----:R-:W-:Y:S07]  /*03b0*/  @!P1 BRA `(.L_x_52) ;  /* 0x0000000000f09947 */ /* 0x001fee0003800000 */
[----:B-----5:R-:W-:Y:S02]  /*03c0*/  IADD3 R20, P1, PT, R14, 0x20, RZ ;  /* 0x000000200e147810 */ /* 0x020fe40007f3e0ff */
[----:B------:R-:W-:Y:S02]  /*03d0*/  LOP3.LUT R3, R13, 0x7ffffff0, RZ, 0xc0, !PT ;  /* 0x7ffffff00d037812 */ /* 0x000fe400078ec0ff */
[----:B------:R-:W-:Y:S02]  /*03e0*/  MOV R35, R8 ;  /* 0x0000000800237202 */ /* 0x000fe40000000f00 */
[----:B------:R-:W-:Y:S02]  /*03f0*/  MOV R11, R9 ;  /* 0x00000009000b7202 */ /* 0x000fe40000000f00 */
[----:B------:R-:W-:Y:S02]  /*0400*/  IADD3.X R21, PT, PT, RZ, R15, RZ, P1, !PT ;  /* 0x0000000fff157210 */ /* 0x000fe40000ffe4ff */
[----:B------:R-:W-:-:S07]  /*0410*/  IADD3 R10, PT, PT, -R3, RZ, RZ ;  /* 0x000000ff030a7210 */ /* 0x000fce0007ffe1ff */
.L_x_53:
[----:B------:R-:W-:-:S05]  /*0420*/  IMAD.WIDE R22, R35, 0x4, R20 ;  /* 0x0000000423167825 */ /* 0x000fca00078e0214 */
[----:B------:R-:W2:Y:S01]  /*0430*/  LD.E R37, desc[UR8][R22.64+-0x20] ;  /* 0xffffe00816257980 */ /* 0x000ea2000c101900 */
[----:B-1----:R-:W-:-:S05]  /*0440*/  IMAD.WIDE R28, R11, 0x4, R16 ;  /* 0x000000040b1c7825 */ /* 0x002fca00078e0210 */
[----:B--2---:R0:W-:Y:S04]  /*0450*/  ST.E desc[UR8][R28.64], R37 ;  /* 0x000000251c007985 */ /* 0x0041e8000c101908 */
[----:B------:R-:W2:Y:S01]  /*0460*/  LD.E R34, desc[UR8][R22.64+-0x1c] ;  /* 0xffffe40816227980 */ /* 0x000ea2000c101900 */
[----:B------:R-:W-:-:S05]  /*0470*/  IMAD.WIDE R32, R12, 0x4, R28 ;  /* 0x000000040c207825 */ /* 0x000fca00078e021c */
[----:B--2---:R1:W-:Y:S04]  /*0480*/  ST.E desc[UR8][R32.64], R34 ;  /* 0x0000002220007985 */ /* 0x0043e8000c101908 */
[----:B------:R-:W2:Y:S01]  /*0490*/  LD.E R36, desc[UR8][R22.64+-0x18] ;  /* 0xffffe80816247980 */ /* 0x000ea2000c101900 */
[----:B------:R-:W-:-:S05]  /*04a0*/  IMAD.WIDE R24, R12, 0x4, R32 ;  /* 0x000000040c187825 */ /* 0x000fca00078e0220 */
[----:B--2---:R-:W-:Y:S04]  /*04b0*/  ST.E desc[UR8][R24.64], R36 ;  /* 0x0000002418007985 */ /* 0x004fe8000c101908 */
[----:B0-----:R-:W2:Y:S01]  /*04c0*/  LD.E R37, desc[UR8][R22.64+-0x14] ;  /* 0xffffec0816257980 */ /* 0x001ea2000c101900 */
[----:B------:R-:W-:-:S05]  /*04d0*/  IMAD.WIDE R26, R12, 0x4, R24 ;  /* 0x000000040c1a7825 */ /* 0x000fca00078e0218 */
[----:B--2---:R0:W-:Y:S04]  /*04e0*/  ST.E desc[UR8][R26.64], R37 ;  /* 0x000000251a007985 */ /* 0x0041e8000c101908 */
[----:B-1----:R-:W2:Y:S01]  /*04f0*/  LD.E R34, desc[UR8][R22.64+-0x10] ;  /* 0xfffff00816227980 */ /* 0x002ea2000c101900 */
[----:B------:R-:W-:-:S05]  /*0500*/  IMAD.WIDE R28, R12, 0x4, R26 ;  /* 0x000000040c1c7825 */ /* 0x000fca00078e021a */
[----:B--2---:R1:W-:Y:S04]  /*0510*/  ST.E desc[UR8][R28.64], R34 ;  /* 0x000000221c007985 */ /* 0x0043e8000c101908 */
[----:B0-----:R-:W2:Y:S01]  /*0520*/  LD.E R37, desc[UR8][R22.64+-0xc] ;  /* 0xfffff40816257980 */ /* 0x001ea2000c101900 */
[----:B------:R-:W-:-:S05]  /*0530*/  IMAD.WIDE R32, R12, 0x4, R28 ;  /* 0x000000040c207825 */ /* 0x000fca00078e021c */
[----:B--2---:R0:W-:Y:S04]  /*0540*/  ST.E desc[UR8][R32.64], R37 ;  /* 0x0000002520007985 */ /* 0x0041e8000c101908 */
[----:B-1----:R-:W2:Y:S01]  /*0550*/  LD.E R34, desc[UR8][R22.64+-0x8] ;  /* 0xfffff80816227980 */ /* 0x002ea2000c101900 */
        /* <DEDUP_REMOVED lines=16> */
[----:B--2---:R-:W-:Y:S04]  /*0660*/  ST.E desc[UR8][R26.64], R34 ;  /* 0x000000221a007985 */ /* 0x004fe8000c101908 */
[----:B------:R-:W2:Y:S01]  /*0670*/  LD.E R36, desc[UR8][R22.64+0x10] ;  /* 0x0000100816247980 */ /* 0x000ea2000c101900 */
        /* <DEDUP_REMOVED lines=8> */
[----:B0-----:R-:W2:Y:S01]  /*0700*/  LD.E R33, desc[UR8][R22.64+0x1c] ;  /* 0x00001c0816217980 */ /* 0x001ea2000c101900 */
[----:B------:R-:W-:Y:S01]  /*0710*/  IMAD.WIDE R26, R12, 0x4, R24 ;  /* 0x000000040c1a7825 */ /* 0x000fe200078e0218 */
[----:B------:R-:W-:Y:S02]  /*0720*/  IADD3 R10, PT, PT, R10, 0x10, RZ ;  /* 0x000000100a0a7810 */ /* 0x000fe40007ffe0ff */
[----:B------:R-:W-:Y:S02]  /*0730*/  LEA R11, R12, R11, 0x4 ;  /* 0x0000000b0c0b7211 */ /* 0x000fe400078e20ff */
[----:B------:R-:W-:-:S02]  /*0740*/  ISETP.NE.AND P1, PT, R10, RZ, PT ;  /* 0x000000ff0a00720c */ /* 0x000fc40003f25270 */
[----:B------:R-:W-:Y:S01]  /*0750*/  IADD3 R35, PT, PT, R35, 0x10, RZ ;  /* 0x0000001023237810 */ /* 0x000fe20007ffe0ff */
[----:B--2---:R1:W-:Y:S10]  /*0760*/  ST.E desc[UR8][R26.64], R33 ;  /* 0x000000211a007985 */ /* 0x0043f4000c101908 */
[----:B------:R-:W-:Y:S05]  /*0770*/  @P1 BRA `(.L_x_53) ;  /* 0xfffffffc00281947 */ /* 0x000fea000383ffff */
.L_x_52:
[----:B------:R-:W-:Y:S05]  /*0780*/  BSYNC.RECONVERGENT B2 ;  /* 0x0000000000027941 */ /* 0x000fea0003800200 */
.L_x_51:
[----:B------:R-:W-:Y:S05]  /*0790*/  @!P0 BRA `(.L_x_50) ;  /* 0x0000000400248947 */ /* 0x000fea0003800000 */
[----:B------:R-:W-:Y:S01]  /*07a0*/  ISETP.GE.U32.AND P0, PT, R0, 0x8, PT ;  /* 0x000000080000780c */ /* 0x000fe20003f06070 */
[----:B------:R-:W-:Y:S01]  /*07b0*/  BSSY.RECONVERGENT B2, `(.L_x_54) ;  /* 0x0000020000027945 */ /* 0x000fe20003800200 */
[----:B------:R-:W-:-:S04]  /*07c0*/  LOP3.LUT R28, R13, 0x7, RZ, 0xc0, !PT ;  /* 0x000000070d1c7812 */ /* 0x000fc800078ec0ff */
[----:B------:R-:W-:-:S07]  /*07d0*/  ISETP.NE.AND P1, PT, R28, RZ, PT ;  /* 0x000000ff1c00720c */ /* 0x000fce0003f25270 */
[----:B------:R-:W-:Y:S06]  /*07e0*/  @!P0 BRA `(.L_x_55) ;  /* 0x0000000000708947 */ /* 0x000fec0003800000 */
[----:B------:R-:W-:-:S05]  /*07f0*/  IADD3 R11, PT, PT, R8, R3, RZ ;  /* 0x00000003080b7210 */ /* 0x000fca0007ffe0ff */
[----:B-----5:R-:W-:-:S05]  /*0800*/  IMAD.WIDE R10, R11, 0x4, R14 ;  /* 0x000000040b0a7825 */ /* 0x020fca00078e020e */
[----:B-1----:R-:W2:Y:S01]  /*0810*/  LD.E R29, desc[UR8][R10.64] ;  /* 0x000000080a1d7980 */ /* 0x002ea2000c101900 */
[----:B------:R-:W-:-:S04]  /*0820*/  IMAD R21, R12, R3, R9 ;  /* 0x000000030c157224 */ /* 0x000fc800078e0209 */
[----:B------:R-:W-:-:S05]  /*0830*/  IMAD.WIDE R20, R21, 0x4, R16 ;  /* 0x0000000415147825 */ /* 0x000fca00078e0210 */
[----:B--2---:R0:W-:Y:S04]  /*0840*/  ST.E desc[UR8][R20.64], R29 ;  /* 0x0000001d14007985 */ /* 0x0041e8000c101908 */
[----:B------:R-:W2:Y:S01]  /*0850*/  LD.E R33, desc[UR8][R10.64+0x4] ;  /* 0x000004080a217980 */ /* 0x000ea2000c101900 */
[----:B------:R-:W-:-:S05]  /*0860*/  IMAD.WIDE R22, R12, 0x4, R20 ;  /* 0x000000040c167825 */ /* 0x000fca00078e0214 */
[----:B--2---:R1:W-:Y:S04]  /*0870*/  ST.E desc[UR8][R22.64], R33 ;  /* 0x0000002116007985 */ /* 0x0043e8000c101908 */
[----:B------:R-:W2:Y:S01]  /*0880*/  LD.E R35, desc[UR8][R10.64+0x8] ;  /* 0x000008080a237980 */ /* 0x000ea2000c101900 */
[----:B------:R-:W-:-:S05]  /*0890*/  IMAD.WIDE R24, R12, 0x4, R22 ;  /* 0x000000040c187825 */ /* 0x000fca00078e0216 */
[----:B--2---:R2:W-:Y:S04]  /*08a0*/  ST.E desc[UR8][R24.64], R35 ;  /* 0x0000002318007985 */ /* 0x0045e8000c101908 */
[----:B------:R-:W3:Y:S01]  /*08b0*/  LD.E R37, desc[UR8][R10.64+0xc] ;  /* 0x00000c080a257980 */ /* 0x000ee2000c101900 */
[----:B------:R-:W-:-:S05]  /*08c0*/  IMAD.WIDE R26, R12, 0x4, R24 ;  /* 0x000000040c1a7825 */ /* 0x000fca00078e0218 */
[----:B---3--:R3:W-:Y:S04]  /*08d0*/  ST.E desc[UR8][R26.64], R37 ;  /* 0x000000251a007985 */ /* 0x0087e8000c101908 */
[----:B------:R-:W4:Y:S01]  /*08e0*/  LD.E R0, desc[UR8][R10.64+0x10] ;  /* 0x000010080a007980 */ /* 0x000f22000c101900 */
[----:B0-----:R-:W-:-:S05]  /*08f0*/  IMAD.WIDE R20, R12, 0x4, R26 ;  /* 0x000000040c147825 */ /* 0x001fca00078e021a */
[----:B----4-:R0:W-:Y:S04]  /*0900*/  ST.E desc[UR8][R20.64], R0 ;  /* 0x0000000014007985 */ /* 0x0101e8000c101908 */
[----:B------:R-:W4:Y:S01]  /*0910*/  LD.E R29, desc[UR8][R10.64+0x14] ;  /* 0x000014080a1d7980 */ /* 0x000f22000c101900 */
[----:B-1----:R-:W-:-:S05]  /*0920*/  IMAD.WIDE R22, R12, 0x4, R20 ;  /* 0x000000040c167825 */ /* 0x002fca00078e0214 */
[----:B----4-:R0:W-:Y:S04]  /*0930*/  ST.E desc[UR8][R22.64], R29 ;  /* 0x0000001d16007985 */ /* 0x0101e8000c101908 */
[----:B------:R-:W4:Y:S01]  /*0940*/  LD.E R33, desc[UR8][R10.64+0x18] ;  /* 0x000018080a217980 */ /* 0x000f22000c101900 */
[----:B--2---:R-:W-:-:S05]  /*0950*/  IMAD.WIDE R24, R12, 0x4, R22 ;  /* 0x000000040c187825 */ /* 0x004fca00078e0216 */
[----:B----4-:R0:W-:Y:S04]  /*0960*/  ST.E desc[UR8][R24.64], R33 ;  /* 0x0000002118007985 */ /* 0x0101e8000c101908 */
[----:B------:R-:W2:Y:S01]  /*0970*/  LD.E R35, desc[UR8][R10.64+0x1c] ;  /* 0x00001c080a237980 */ /* 0x000ea2000c101900 */
[----:B---3--:R-:W-:Y:S01]  /*0980*/  IMAD.WIDE R26, R12, 0x4, R24 ;  /* 0x000000040c1a7825 */ /* 0x008fe200078e0218 */
[----:B------:R-:W-:-:S04]  /*0990*/  IADD3 R3, PT, PT, R3, 0x8, RZ ;  /* 0x0000000803037810 */ /* 0x000fc80007ffe0ff */
[----:B--2---:R0:W-:Y:S03]  /*09a0*/  ST.E desc[UR8][R26.64], R35 ;  /* 0x000000231a007985 */ /* 0x0041e6000c101908 */
.L_x_55:
[----:B------:R-:W-:Y:S05]  /*09b0*/  BSYNC.RECONVERGENT B2 ;  /* 0x0000000000027941 */ /* 0x000fea0003800200 */
.L_x_54:
        /* <DEDUP_REMOVED lines=8> */
[----:B01----:R-:W2:Y:S01]  /*0a40*/  LD.E R29, desc[UR8][R10.64] ;  /* 0x000000080a1d7980 */ /* 0x003ea2000c101900 */
[----:B------:R-:W-:-:S04]  /*0a50*/  IMAD R21, R12, R3, R9 ;  /* 0x000000030c157224 */ /* 0x000fc800078e0209 */
[----:B------:R-:W-:-:S05]  /*0a60*/  IMAD.WIDE R20, R21, 0x4, R16 ;  /* 0x0000000415147825 */ /* 0x000fca00078e0210 */
[----:B--2---:R2:W-:Y:S04]  /*0a70*/  ST.E desc[UR8][R20.64], R29 ;  /* 0x0000001d14007985 */ /* 0x0045e8000c101908 */
[----:B------:R-:W3:Y:S01]  /*0a80*/  LD.E R33, desc[UR8][R10.64+0x4] ;  /* 0x000004080a217980 */ /* 0x000ee2000c101900 */
[----:B------:R-:W-:-:S05]  /*0a90*/  IMAD.WIDE R22, R12, 0x4, R20 ;  /* 0x000000040c167825 */ /* 0x000fca00078e0214 */
[----:B---3--:R2:W-:Y:S04]  /*0aa0*/  ST.E desc[UR8][R22.64], R33 ;  /* 0x0000002116007985 */ /* 0x0085e8000c101908 */
[----:B------:R-:W3:Y:S01]  /*0ab0*/  LD.E R35, desc[UR8][R10.64+0x8] ;  /* 0x000008080a237980 */ /* 0x000ee2000c101900 */
[----:B------:R-:W-:-:S05]  /*0ac0*/  IMAD.WIDE R24, R12, 0x4, R22 ;  /* 0x000000040c187825 */ /* 0x000fca00078e0216 */
[----:B---3--:R2:W-:Y:S04]  /*0ad0*/  ST.E desc[UR8][R24.64], R35 ;  /* 0x0000002318007985 */ /* 0x0085e8000c101908 */
[----:B------:R-:W3:Y:S01]  /*0ae0*/  LD.E R37, desc[UR8][R10.64+0xc] ;  /* 0x00000c080a257980 */ /* 0x000ee2000c101900 */
[----:B------:R-:W-:Y:S01]  /*0af0*/  IMAD.WIDE R26, R12, 0x4, R24 ;  /* 0x000000040c1a7825 */ /* 0x000fe200078e0218 */
[----:B------:R-:W-:-:S04]  /*0b00*/  IADD3 R3, PT, PT, R3, 0x4, RZ ;  /* 0x0000000403037810 */ /* 0x000fc80007ffe0ff */
[----:B---3--:R2:W-:Y:S03]  /*0b10*/  ST.E desc[UR8][R26.64], R37 ;  /* 0x000000251a007985 */ /* 0x0085e6000c101908 */
.L_x_57:
[----:B------:R-:W-:Y:S05]  /*0b20*/  BSYNC.RECONVERGENT B2 ;  /* 0x0000000000027941 */ /* 0x000fea0003800200 */
.L_x_56:
[----:B------:R-:W-:Y:S05]  /*0b30*/  @!P1 BRA `(.L_x_50) ;  /* 0x00000000003c9947 */ /* 0x000fea0003800000 */
[----:B------:R-:W-:-:S05]  /*0b40*/  IADD3 R11, PT, PT, R8, R3, RZ ;  /* 0x00000003080b7210 */ /* 0x000fca0007ffe0ff */
[----:B-----5:R-:W-:-:S05]  /*0b50*/  IMAD.WIDE R14, R11, 0x4, R14 ;  /* 0x000000040b0e7825 */ /* 0x020fca00078e020e */
[----:B------:R-:W3:Y:S01]  /*0b60*/  LD.E R11, desc[UR8][R14.64] ;  /* 0x000000080e0b7980 */ /* 0x000ee2000c101900 */
[----:B------:R-:W-:Y:S01]  /*0b70*/  IMAD R3, R12, R3, R9 ;  /* 0x000000030c037224 */ /* 0x000fe200078e0209 */
[----:B------:R-:W-:-:S03]  /*0b80*/  ISETP.NE.AND P0, PT, R13, 0x1, PT ;  /* 0x000000010d00780c */ /* 0x000fc60003f05270 */
[----:B------:R-:W-:-:S05]  /*0b90*/  IMAD.WIDE R16, R3, 0x4, R16 ;  /* 0x0000000403107825 */ /* 0x000fca00078e0210 */
[----:B---3--:R3:W-:Y:S05]  /*0ba0*/  ST.E desc[UR8][R16.64], R11 ;  /* 0x0000000b10007985 */ /* 0x0087ea000c101908 */
[----:B------:R-:W-:Y:S05]  /*0bb0*/  @!P0 BRA `(.L_x_50) ;  /* 0x00000000001c8947 */ /* 0x000fea0003800000 */
[----:B------:R-:W4:Y:S01]  /*0bc0*/  LD.E R3, desc[UR8][R14.64+0x4] ;  /* 0x000004080e037980 */ /* 0x000f22000c101900 */
[----:B------:R-:W-:Y:S01]  /*0bd0*/  ISETP.NE.AND P0, PT, R13, 0x2, PT ;  /* 0x000000020d00780c */ /* 0x000fe20003f05270 */
[----:B---3--:R-:W-:-:S05]  /*0be0*/  IMAD.WIDE R16, R12, 0x4, R16 ;  /* 0x000000040c107825 */ /* 0x008fca00078e0210 */
[----:B----4-:R4:W-:Y:S07]  /*0bf0*/  ST.E desc[UR8][R16.64], R3 ;  /* 0x0000000310007985 */ /* 0x0109ee000c101908 */
[----:B------:R-:W3:Y:S01]  /*0c00*/  @P0 LD.E R9, desc[UR8][R14.64+0x8] ;  /* 0x000008080e090980 */ /* 0x000ee2000c101900 */
[----:B------:R-:W-:-:S05]  /*0c10*/  @P0 IMAD.WIDE R12, R12, 0x4, R16 ;  /* 0x000000040c0c0825 */ /* 0x000fca00078e0210 */
[----:B---3--:R4:W-:Y:S02]  /*0c20*/  @P0 ST.E desc[UR8][R12.64], R9 ;  /* 0x000000090c000985 */ /* 0x0089e4000c101908 */
.L_x_50:
[----:B------:R-:W-:Y:S05]  /*0c30*/  BSYNC.RECONVERGENT B1 ;  /* 0x0000000000017941 */ /* 0x000fea0003800200 */
.L_x_49:
[----:B------:R-:W-:Y:S06]  /*0c40*/  BAR.SYNC.DEFER_BLOCKING 0x0 ;  /* 0x0000000000007b1d */ /* 0x000fec0000010000 */
[----:B----4-:R-:W4:Y:S04]  /*0c50*/  LDG.E.64 R8, desc[UR8][R18.64+0x8] ;  /* 0x0000080812087981 */ /* 0x010f28000c1e1b00 */
[----:B012--5:R1:W5:Y:S04]  /*0c60*/  LD.E.64 R24, desc[UR8][R30.64+0x40] ;  /* 0x000040081e187980 */ /* 0x027368000c101b00 */
[----:B------:R1:W5:Y:S01]  /*0c70*/  LD.E.64 R20, desc[UR8][R30.64+0x28] ;  /* 0x000028081e147980 */ /* 0x000362000c101b00 */
[----:B----4-:R-:W-:-:S06]  /*0c80*/  IMAD.WIDE.U32 R8, R7, 0x8, R8 ;  /* 0x0000000807087825 */ /* 0x010fcc00078e0008 */
[----:B------:R-:W3:Y:S04]  /*0c90*/  LD.E.64 R8, desc[UR8][R8.64] ;  /* 0x0000000808087980 */ /* 0x000ee8000c101b00 */
[----:B---3--:R-:W2:Y:S04]  /*0ca0*/  LD.E.64 R16, desc[UR8][R8.64] ;  /* 0x0000000808107980 */ /* 0x008ea8000c101b00 */
[----:B------:R1:W5:Y:S01]  /*0cb0*/  LD.E.64 R22, desc[UR8][R8.64+0x30] ;  /* 0x0000300808167980 */ /* 0x000362000c101b00 */
[----:B--2---:R-:W-:-:S13]  /*0cc0*/  ISETP.GE.AND P0, PT, R6, R16, PT ;  /* 0x000000100600720c */ /* 0x004fda0003f06270 */
[----:B------:R-:W2:Y:S01]  /*0cd0*/  @!P0 LD.E.64 R10, desc[UR8][R8.64+0x40] ;  /* 0x00004008080a8980 */ /* 0x000ea2000c101b00 */
[----:B------:R-:W-:Y:S01]  /*0ce0*/  @!P0 IMAD R3, R16, UR7, R6 ;  /* 0x0000000710038c24 */ /* 0x000fe2000f8e0206 */
[----:B------:R-:W0:Y:S03]  /*0cf0*/  @!P0 S2R R0, SR_CgaCtaId ;  /* 0x0000000000008919 */ /* 0x000e260000008800 */
[----:B--2---:R-:W-:-:S06]  /*0d00*/  @!P0 IMAD.WIDE.U32 R10, R3, 0x4, R10 ;  /* 0x00000004030a8825 */ /* 0x004fcc00078e000a */
[----:B------:R-:W2:Y:S01]  /*0d10*/  @!P0 LD.E R10, desc[UR8][R10.64] ;  /* 0x000000080a0a8980 */ /* 0x000ea2000c101900 */
[----:B------:R-:W-:-:S04]  /*0d20*/  @!P0 MOV R3, 0x400 ;  /* 0x0000040000038802 */ /* 0x000fc80000000f00 */
[----:B0-----:R-:W-:-:S04]  /*0d30*/  @!P0 LEA R3, R0, R3, 0x18 ;  /* 0x0000000300038211 */ /* 0x001fc800078ec0ff */
[----:B------:R-:W-:-:S05]  /*0d40*/  @!P0 LEA R3, R6, R3, 0x2 ;  /* 0x0000000306038211 */ /* 0x000fca00078e10ff */
[----:B--2---:R1:W-:Y:S01]  /*0d50*/  @!P0 STS [R3], R10 ;  /* 0x0000000a03008388 */ /* 0x0043e20000000800 */
[----:B------:R-:W-:Y:S01]  /*0d60*/  BAR.SYNC.DEFER_BLOCKING 0x0 ;  /* 0x0000000000007b1d */ /* 0x000fe20000010000 */
[----:B------:R-:W-:-:S13]  /*0d70*/  ISETP.GE.AND P0, PT, R6, R17, PT ;  /* 0x000000110600720c */ /* 0x000fda0003f06270 */
[----:B-1----:R-:W-:Y:S05]  /*0d80*/  @P0 BRA `(.L_x_48) ;  /* 0x0000000800640947 */ /* 0x002fea0003800000 */
[----:B------:R-:W-:Y:S01]  /*0d90*/  ISETP.GE.AND P0, PT, R16, 0x1, PT ;  /* 0x000000011000780c */ /* 0x000fe20003f06270 */
[----:B------:R-:W-:Y:S01]  /*0da0*/  BSSY.RECONVERGENT B1, `(.L_x_58) ;  /* 0x0000090000017945 */ /* 0x000fe20003800200 */
[----:B------:R-:W-:-:S11]  /*0db0*/  MOV R15, RZ ;  /* 0x000000ff000f7202 */ /* 0x000fd60000000f00 */
[----:B------:R-:W-:Y:S05]  /*0dc0*/  @!P0 BRA `(.L_x_59) ;  /* 0x0000000800348947 */ /* 0x000fea0003800000 */
[C---:B------:R-:W-:Y:S01]  /*0dd0*/  ISETP.GE.U32.AND P1, PT, R16.reuse, 0x10, PT ;  /* 0x000000101000780c */ /* 0x040fe20003f26070 */
[----:B------:R-:W-:Y:S01]  /*0de0*/  BSSY.RECONVERGENT B2, `(.L_x_60) ;  /* 0x0000037000027945 */ /* 0x000fe20003800200 */
[C---:B------:R-:W-:Y:S01]  /*0df0*/  LOP3.LUT R26, R16.reuse, 0xf, RZ, 0xc0, !PT ;  /* 0x0000000f101a7812 */ /* 0x040fe200078ec0ff */
[----:B------:R-:W-:Y:S02]  /*0e00*/  HFMA2 R15, -RZ, RZ, 0, 0 ;  /* 0x00000000ff0f7431 */ /* 0x000fe400000001ff */
[----:B------:R-:W-:Y:S01]  /*0e10*/  IMAD R3, R16, R6, RZ ;  /* 0x0000000610037224 */ /* 0x000fe200078e02ff */
[----:B------:R-:W-:Y:S02]  /*0e20*/  MOV R0, RZ ;  /* 0x000000ff00007202 */ /* 0x000fe40000000f00 */
[----:B------:R-:W-:-:S05]  /*0e30*/  ISETP.NE.AND P0, PT, R26, RZ, PT ;  /* 0x000000ff1a00720c */ /* 0x000fca0003f05270 */
[----:B------:R-:W-:Y:S08]  /*0e40*/  @!P1 BRA `(.L_x_61) ;  /* 0x0000000000c09947 */ /* 0x000ff00003800000 */
[----:B------:R-:W0:Y:S01]  /*0e50*/  S2R R8, SR_CgaCtaId ;  /* 0x0000000000087919 */ /* 0x000e220000008800 */
[----:B------:R-:W-:Y:S02]  /*0e60*/  MOV R27, 0x400 ;  /* 0x00000400001b7802 */ /* 0x000fe40000000f00 */
[----:B------:R-:W-:Y:S02]  /*0e70*/  LOP3.LUT R0, R16, 0x7ffffff0, RZ, 0xc0, !PT ;  /* 0x7ffffff010007812 */ /* 0x000fe400078ec0ff */
[----:B------:R-:W-:Y:S02]  /*0e80*/  MOV R15, RZ ;  /* 0x000000ff000f7202 */ /* 0x000fe40000000f00 */
[----:B------:R-:W-:Y:S02]  /*0e90*/  MOV R28, RZ ;  /* 0x000000ff001c7202 */ /* 0x000fe40000000f00 */
[----:B0-----:R-:W-:-:S07]  /*0ea0*/  LEA R27, R8, R27, 0x18 ;  /* 0x0000001b081b7211 */ /* 0x001fce00078ec0ff */
.L_x_62:
[----:B------:R-:W-:-:S05]  /*0eb0*/  IADD3 R33, PT, PT, R3, R28, RZ ;  /* 0x0000001c03217210 */ /* 0x000fca0007ffe0ff */
[----:B-----5:R-:W-:-:S05]  /*0ec0*/  IMAD.WIDE.U32 R32, R33, 0x4, R22 ;  /* 0x0000000421207825 */ /* 0x020fca00078e0016 */
[----:B------:R-:W2:Y:S04]  /*0ed0*/  LD.E R12, desc[UR8][R32.64] ;  /* 0x00000008200c7980 */ /* 0x000ea8000c101900 */
[----:B------:R-:W3:Y:S01]  /*0ee0*/  LD.E R37, desc[UR8][R32.64+0x4] ;  /* 0x0000040820257980 */ /* 0x000ee2000c101900 */
[----:B------:R-:W-:-:S03]  /*0ef0*/  LEA R29, R28, R27, 0x2 ;  /* 0x0000001b1c1d7211 */ /* 0x000fc600078e10ff */
[----:B------:R-:W4:Y:S04]  /*0f00*/  LD.E R35, desc[UR8][R32.64+0x8] ;  /* 0x0000080820237980 */ /* 0x000f28000c101900 */
[----:B------:R-:W4:Y:S04]  /*0f10*/  LD.E R14, desc[UR8][R32.64+0xc] ;  /* 0x00000c08200e7980 */ /* 0x000f28000c101900 */
[----:B------:R-:W4:Y:S04]  /*0f20*/  LD.E R13, desc[UR8][R32.64+0x10] ;  /* 0x00001008200d7980 */ /* 0x000f28000c101900 */
[----:B------:R-:W2:Y:S04]  /*0f30*/  LDS.128 R8, [R29] ;  /* 0x000000001d087984 */ /* 0x000ea80000000c00 */
[----:B------:R-:W4:Y:S04]  /*0f40*/  LD.E R34, desc[UR8][R32.64+0x1c] ;  /* 0x00001c0820227980 */ /* 0x000f28000c101900 */
[----:B------:R-:W4:Y:S01]  /*0f50*/  LD.E R36, desc[UR8][R32.64+0x3c] ;  /* 0x00003c0820247980 */ /* 0x000f22000c101900 */
[----:B--2---:R-:W-:-:S03]  /*0f60*/  FFMA R8, R12, R8, R15 ;  /* 0x000000080c087223 */ /* 0x004fc6000000000f */
[----:B------:R-:W2:Y:S01]  /*0f70*/  LD.E R12, desc[UR8][R32.64+0x14] ;  /* 0x00001408200c7980 */ /* 0x000ea2000c101900 */
[----:B---3--:R-:W-:-:S03]  /*0f80*/  FFMA R8, R37, R9, R8 ;  /* 0x0000000925087223 */ /* 0x008fc60000000008 */
[----:B------:R-:W3:Y:S01]  /*0f90*/  LD.E R15, desc[UR8][R32.64+0x18] ;  /* 0x00001808200f7980 */ /* 0x000ee2000c101900 */
[----:B----4-:R-:W-:-:S04]  /*0fa0*/  FFMA R35, R35, R10, R8 ;  /* 0x0000000a23237223 */ /* 0x010fc80000000008 */
[----:B------:R-:W-:Y:S02]  /*0fb0*/  FFMA R14, R14, R11, R35 ;  /* 0x0000000b0e0e7223 */ /* 0x000fe40000000023 */
[----:B------:R-:W0:Y:S02]  /*0fc0*/  LDS.128 R8, [R29+0x10] ;  /* 0x000010001d087984 */ /* 0x000e240000000c00 */
[----:B0-----:R-:W-:Y:S02]  /*0fd0*/  FFMA R35, R13, R8, R14 ;  /* 0x000000080d237223 */ /* 0x001fe4000000000e */
[----:B------:R-:W4:Y:S04]  /*0fe0*/  LD.E R13, desc[UR8][R32.64+0x20] ;  /* 0x00002008200d7980 */ /* 0x000f28000c101900 */
[----:B------:R-:W4:Y:S01]  /*0ff0*/  LD.E R14, desc[UR8][R32.64+0x24] ;  /* 0x00002408200e7980 */ /* 0x000f22000c101900 */
[----:B--2---:R-:W-:-:S03]  /*1000*/  FFMA R12, R12, R9, R35 ;  /* 0x000000090c0c7223 */ /* 0x004fc60000000023 */
[----:B------:R-:W2:Y:S01]  /*1010*/  LD.E R35, desc[UR8][R32.64+0x38] ;  /* 0x0000380820237980 */ /* 0x000ea2000c101900 */
[----:B---3--:R-:W-:-:S04]  /*1020*/  FFMA R15, R15, R10, R12 ;  /* 0x0000000a0f0f7223 */ /* 0x008fc8000000000c */
[----:B------:R-:W-:Y:S02]  /*1030*/  FFMA R34, R34, R11, R15 ;  /* 0x0000000b22227223 */ /* 0x000fe4000000000f */
[----:B------:R-:W4:Y:S04]  /*1040*/  LDS.128 R8, [R29+0x20] ;  /* 0x000020001d087984 */ /* 0x000f280000000c00 */
[----:B------:R-:W3:Y:S01]  /*1050*/  LD.E R15, desc[UR8][R32.64+0x28] ;  /* 0x00002808200f7980 */ /* 0x000ee2000c101900 */
[----:B----4-:R-:W-:-:S03]  /*1060*/  FFMA R13, R13, R8, R34 ;  /* 0x000000080d0d7223 */ /* 0x010fc60000000022 */
[----:B------:R-:W4:Y:S01]  /*1070*/  LD.E R8, desc[UR8][R32.64+0x2c] ;  /* 0x00002c0820087980 */ /* 0x000f22000c101900 */
[----:B------:R-:W-:-:S03]  /*1080*/  FFMA R14, R14, R9, R13 ;  /* 0x000000090e0e7223 */ /* 0x000fc6000000000d */
[----:B------:R-:W2:Y:S04]  /*1090*/  LD.E R9, desc[UR8][R32.64+0x30] ;  /* 0x0000300820097980 */ /* 0x000ea8000c101900 */
[----:B------:R-:W2:Y:S01]  /*10a0*/  LD.E R34, desc[UR8][R32.64+0x34] ;  /* 0x0000340820227980 */ /* 0x000ea2000c101900 */
[----:B------:R-:W-:-:S04]  /*10b0*/  IADD3 R28, PT, PT, R28, 0x10, RZ ;  /* 0x000000101c1c7810 */ /* 0x000fc80007ffe0ff */
[----:B------:R-:W-:Y:S01]  /*10c0*/  ISETP.NE.AND P1, PT, R28, R0, PT ;  /* 0x000000001c00720c */ /* 0x000fe20003f25270 */
[----:B---3--:R-:W-:Y:S02]  /*10d0*/  FFMA R37, R15, R10, R14 ;  /* 0x0000000a0f257223 */ /* 0x008fe4000000000e */
[----:B------:R-:W2:Y:S02]  /*10e0*/  LDS.128 R12, [R29+0x30] ;  /* 0x000030001d0c7984 */ /* 0x000ea40000000c00 */
[----:B----4-:R-:W-:-:S04]  /*10f0*/  FFMA R8, R8, R11, R37 ;  /* 0x0000000b08087223 */ /* 0x010fc80000000025 */
[----:B--2---:R-:W-:-:S04]  /*1100*/  FFMA R9, R9, R12, R8 ;  /* 0x0000000c09097223 */ /* 0x004fc80000000008 */
[----:B------:R-:W-:-:S04]  /*1110*/  FFMA R34, R34, R13, R9 ;  /* 0x0000000d22227223 */ /* 0x000fc80000000009 */
[----:B------:R-:W-:-:S04]  /*1120*/  FFMA R35, R35, R14, R34 ;  /* 0x0000000e23237223 */ /* 0x000fc80000000022 */
[----:B------:R-:W-:Y:S01]  /*1130*/  FFMA R15, R36, R15, R35 ;  /* 0x0000000f240f7223 */ /* 0x000fe20000000023 */
[----:B------:R-:W-:Y:S06]  /*1140*/  @P1 BRA `(.L_x_62) ;  /* 0xfffffffc00581947 */ /* 0x000fec000383ffff */
.L_x_61:
[----:B------:R-:W-:Y:S05]  /*1150*/  BSYNC.RECONVERGENT B2 ;  /* 0x0000000000027941 */ /* 0x000fea0003800200 */
.L_x_60:
[----:B------:R-:W-:Y:S05]  /*1160*/  @!P0 BRA `(.L_x_59) ;  /* 0x00000004004c8947 */ /* 0x000fea0003800000 */
[----:B------:R-:W-:Y:S01]  /*1170*/  ISETP.GE.U32.AND P1, PT, R26, 0x8, PT ;  /* 0x000000081a00780c */ /* 0x000fe20003f26070 */
[----:B------:R-:W-:Y:S01]  /*1180*/  BSSY.RECONVERGENT B2, `(.L_x_63) ;  /* 0x0000021000027945 */ /* 0x000fe20003800200 */
[----:B------:R-:W-:-:S04]  /*1190*/  LOP3.LUT R32, R16, 0x7, RZ, 0xc0, !PT ;  /* 0x0000000710207812 */ /* 0x000fc800078ec0ff */
[----:B------:R-:W-:-:S07]  /*11a0*/  ISETP.NE.AND P0, PT, R32, RZ, PT ;  /* 0x000000ff2000720c */ /* 0x000fce0003f05270 */
[----:B------:R-:W-:Y:S06]  /*11b0*/  @!P1 BRA `(.L_x_64) ;  /* 0x0000000000749947 */ /* 0x000fec0003800000 */
[----:B------:R-:W-:-:S05]  /*11c0*/  IADD3 R13, PT, PT, R3, R0, RZ ;  /* 0x00000000030d7210 */ /* 0x000fca0007ffe0ff */
[----:B-----5:R-:W-:-:S06]  /*11d0*/  IMAD.WIDE.U32 R12, R13, 0x4, R22 ;  /* 0x000000040d0c7825 */ /* 0x020fcc00078e0016 */
[----:B------:R-:W2:Y:S01]  /*11e0*/  LD.E R12, desc[UR8][R12.64] ;  /* 0x000000080c0c7980 */ /* 0x000ea2000c101900 */
[----:B------:R-:W0:Y:S01]  /*11f0*/  S2UR UR5, SR_CgaCtaId ;  /* 0x00000000000579c3 */ /* 0x000e220000008800 */
[----:B------:R-:W-:Y:S01]  /*1200*/  IADD3 R9, P1, PT, R3, R0, RZ ;  /* 0x0000000003097210 */ /* 0x000fe20007f3e0ff */
[----:B------:R-:W-:-:S03]  /*1210*/  UMOV UR4, 0x400 ;  /* 0x0000040000047882 */ /* 0x000fc60000000000 */
[----:B------:R-:W-:Y:S02]  /*1220*/  IADD3.X R8, PT, PT, RZ, RZ, RZ, P1, !PT ;  /* 0x000000ffff087210 */ /* 0x000fe40000ffe4ff */
[----:B------:R-:W-:-:S04]  /*1230*/  LEA R26, P1, R9, R22, 0x2 ;  /* 0x00000016091a7211 */ /* 0x000fc800078210ff */
[----:B------:R-:W-:-:S05]  /*1240*/  LEA.HI.X R27, R9, R23, R8, 0x2, P1 ;  /* 0x00000017091b7211 */ /* 0x000fca00008f1408 */
[----:B------:R-:W3:Y:S04]  /*1250*/  LD.E R37, desc[UR8][R26.64+0x4] ;  /* 0x000004081a257980 */ /* 0x000ee8000c101900 */
[----:B------:R-:W4:Y:S01]  /*1260*/  LD.E R29, desc[UR8][R26.64+0x8] ;  /* 0x000008081a1d7980 */ /* 0x000f22000c101900 */
[----:B0-----:R-:W-:-:S03]  /*1270*/  ULEA UR4, UR5, UR4, 0x18 ;  /* 0x0000000405047291 */ /* 0x001fc6000f8ec0ff */
[----:B------:R-:W4:Y:S04]  /*1280*/  LD.E R28, desc[UR8][R26.64+0xc] ;  /* 0x00000c081a1c7980 */ /* 0x000f28000c101900 */
[----:B------:R-:W4:Y:S01]  /*1290*/  LD.E R33, desc[UR8][R26.64+0x10] ;  /* 0x000010081a217980 */ /* 0x000f22000c101900 */
[----:B------:R-:W-:-:S03]  /*12a0*/  LEA R34, R0, UR4, 0x2 ;  /* 0x0000000400227c11 */ /* 0x000fc6000f8e10ff */
[----:B------:R-:W4:Y:S04]  /*12b0*/  LD.E R35, desc[UR8][R26.64+0x18] ;  /* 0x000018081a237980 */ /* 0x000f28000c101900 */
[----:B------:R-:W2:Y:S04]  /*12c0*/  LDS.128 R8, [R34] ;  /* 0x0000000022087984 */ /* 0x000ea80000000c00 */
[----:B------:R-:W4:Y:S01]  /*12d0*/  LD.E R36, desc[UR8][R26.64+0x1c] ;  /* 0x00001c081a247980 */ /* 0x000f22000c101900 */
[----:B--2---:R-:W-:-:S03]  /*12e0*/  FFMA R12, R12, R8, R15 ;  /* 0x000000080c0c7223 */ /* 0x004fc6000000000f */
[----:B------:R-:W2:Y:S01]  /*12f0*/  LD.E R8, desc[UR8][R26.64+0x14] ;  /* 0x000014081a087980 */ /* 0x000ea2000c101900 */
[----:B---3--:R-:W-:-:S03]  /*1300*/  FFMA R9, R37, R9, R12 ;  /* 0x0000000925097223 */ /* 0x008fc6000000000c */
[----:B------:R-:W0:Y:S01]  /*1310*/  LDS.128 R12, [R34+0x10] ;  /* 0x00001000220c7984 */ /* 0x000e220000000c00 */
[----:B----4-:R-:W-:-:S04]  /*1320*/  FFMA R9, R29, R10, R9 ;  /* 0x0000000a1d097223 */ /* 0x010fc80000000009 */
[----:B------:R-:W-:Y:S01]  /*1330*/  FFMA R28, R28, R11, R9 ;  /* 0x0000000b1c1c7223 */ /* 0x000fe20000000009 */
[----:B------:R-:W-:-:S03]  /*1340*/  IADD3 R0, PT, PT, R0, 0x8, RZ ;  /* 0x0000000800007810 */ /* 0x000fc60007ffe0ff */
[----:B0-----:R-:W-:-:S04]  /*1350*/  FFMA R33, R33, R12, R28 ;  /* 0x0000000c21217223 */ /* 0x001fc8000000001c */
[----:B--2---:R-:W-:-:S04]  /*1360*/  FFMA R8, R8, R13, R33 ;  /* 0x0000000d08087223 */ /* 0x004fc80000000021 */
[----:B------:R-:W-:-:S04]  /*1370*/  FFMA R35, R35, R14, R8 ;  /* 0x0000000e23237223 */ /* 0x000fc80000000008 */
[----:B------:R-:W-:-:S07]  /*1380*/  FFMA R15, R36, R15, R35 ;  /* 0x0000000f240f7223 */ /* 0x000fce0000000023 */
.L_x_64:
[----:B------:R-:W-:Y:S05]  /*1390*/  BSYNC.RECONVERGENT B2 ;  /* 0x0000000000027941 */ /* 0x000fea0003800200 */
.L_x_63:
[----:B------:R-:W-:Y:S05]  /*13a0*/  @!P0 BRA `(.L_x_59) ;  /* 0x0000000000bc8947 */ /* 0x000fea0003800000 */
[----:B------:R-:W-:Y:S01]  /*13b0*/  ISETP.GE.U32.AND P1, PT, R32, 0x4, PT ;  /* 0x000000042000780c */ /* 0x000fe20003f26070 */
[----:B------:R-:W-:Y:S01]  /*13c0*/  BSSY.RECONVERGENT B2, `(.L_x_65) ;  /* 0x0000018000027945 */ /* 0x000fe20003800200 */
[----:B------:R-:W-:-:S04]  /*13d0*/  LOP3.LUT R16, R16, 0x3, RZ, 0xc0, !PT ;  /* 0x0000000310107812 */ /* 0x000fc800078ec0ff */
[----:B------:R-:W-:-:S07]  /*13e0*/  ISETP.NE.AND P0, PT, R16, RZ, PT ;  /* 0x000000ff1000720c */ /* 0x000fce0003f05270 */
[----:B------:R-:W-:Y:S06]  /*13f0*/  @!P1 BRA `(.L_x_66) ;  /* 0x0000000000509947 */ /* 0x000fec0003800000 */
[CC--:B------:R-:W-:Y:S02]  /*1400*/  IADD3 R27, PT, PT, R3.reuse, R0.reuse, RZ ;  /* 0x00000000031b7210 */ /* 0x0c0fe40007ffe0ff */
[----:B------:R-:W-:-:S03]  /*1410*/  IADD3 R9, P1, PT, R3, R0, RZ ;  /* 0x0000000003097210 */ /* 0x000fc60007f3e0ff */
[----:B-----5:R-:W-:Y:S01]  /*1420*/  IMAD.WIDE.U32 R26, R27, 0x4, R22 ;  /* 0x000000041b1a7825 */ /* 0x020fe200078e0016 */
[----:B------:R-:W-:Y:S02]  /*1430*/  IADD3.X R8, PT, PT, RZ, RZ, RZ, P1, !PT ;  /* 0x000000ffff087210 */ /* 0x000fe40000ffe4ff */
[----:B------:R-:W-:-:S03]  /*1440*/  LEA R12, P1, R9, R22, 0x2 ;  /* 0x00000016090c7211 */ /* 0x000fc600078210ff */
[----:B------:R-:W2:Y:S01]  /*1450*/  LD.E R26, desc[UR8][R26.64] ;  /* 0x000000081a1a7980 */ /* 0x000ea2000c101900 */
[----:B------:R-:W-:-:S05]  /*1460*/  LEA.HI.X R13, R9, R23, R8, 0x2, P1 ;  /* 0x00000017090d7211 */ /* 0x000fca00008f1408 */
[----:B------:R-:W3:Y:S04]  /*1470*/  LD.E R29, desc[UR8][R12.64+0x4] ;  /* 0x000004080c1d7980 */ /* 0x000ee8000c101900 */
[----:B------:R-:W4:Y:S04]  /*1480*/  LD.E R28, desc[UR8][R12.64+0x8] ;  /* 0x000008080c1c7980 */ /* 0x000f28000c101900 */
[----:B------:R-:W4:Y:S01]  /*1490*/  LD.E R33, desc[UR8][R12.64+0xc] ;  /* 0x00000c080c217980 */ /* 0x000f22000c101900 */
[----:B------:R-:W0:Y:S01]  /*14a0*/  S2UR UR5, SR_CgaCtaId ;  /* 0x00000000000579c3 */ /* 0x000e220000008800 */
[----:B------:R-:W-:-:S02]  /*14b0*/  UMOV UR4, 0x400 ;  /* 0x0000040000047882 */ /* 0x000fc40000000000 */
[----:B0-----:R-:W-:-:S06]  /*14c0*/  ULEA UR4, UR5, UR4, 0x18 ;  /* 0x0000000405047291 */ /* 0x001fcc000f8ec0ff */
[----:B------:R-:W-:-:S06]  /*14d0*/  LEA R8, R0, UR4, 0x2 ;  /* 0x0000000400087c11 */ /* 0x000fcc000f8e10ff */
[----:B------:R-:W2:Y:S01]  /*14e0*/  LDS.128 R8, [R8] ;  /* 0x0000000008087984 */ /* 0x000ea20000000c00 */
[----:B------:R-:W-:Y:S01]  /*14f0*/  IADD3 R0, PT, PT, R0, 0x4, RZ ;  /* 0x0000000400007810 */ /* 0x000fe20007ffe0ff */
[----:B--2---:R-:W-:-:S04]  /*1500*/  FFMA R14, R26, R8, R15 ;  /* 0x000000081a0e7223 */ /* 0x004fc8000000000f */
[----:B---3--:R-:W-:-:S04]  /*1510*/  FFMA R9, R29, R9, R14 ;  /* 0x000000091d097223 */ /* 0x008fc8000000000e */
[----:B----4-:R-:W-:-:S04]  /*1520*/  FFMA R10, R28, R10, R9 ;  /* 0x0000000a1c0a7223 */ /* 0x010fc80000000009 */
[----:B------:R-:W-:-:S07]  /*1530*/  FFMA R15, R33, R11, R10 ;  /* 0x0000000b210f7223 */ /* 0x000fce000000000a */
.L_x_66:
[----:B------:R-:W-:Y:S05]  /*1540*/  BSYNC.RECONVERGENT B2 ;  /* 0x0000000000027941 */ /* 0x000fea0003800200 */
.L_x_65:
[----:B------:R-:W-:Y:S05]  /*1550*/  @!P0 BRA `(.L_x_59) ;  /* 0x0000000000508947 */ /* 0x000fea0003800000 */
[----:B------:R-:W-:-:S05]  /*1560*/  IADD3 R13, PT, PT, R3, R0, RZ ;  /* 0x00000000030d7210 */ /* 0x000fca0007ffe0ff */
[----:B-----5:R-:W-:-:S06]  /*1570*/  IMAD.WIDE.U32 R12, R13, 0x4, R22 ;  /* 0x000000040d0c7825 */ /* 0x020fcc00078e0016 */
[----:B------:R-:W2:Y:S01]  /*1580*/  LD.E R12, desc[UR8][R12.64] ;  /* 0x000000080c0c7980 */ /* 0x000ea2000c101900 */
[----:B------:R-:W0:Y:S01]  /*1590*/  S2UR UR5, SR_CgaCtaId ;  /* 0x00000000000579c3 */ /* 0x000e220000008800 */
[----:B------:R-:W-:Y:S01]  /*15a0*/  UMOV UR4, 0x400 ;  /* 0x0000040000047882 */ /* 0x000fe20000000000 */
[----:B------:R-:W-:Y:S01]  /*15b0*/  ISETP.NE.AND P0, PT, R16, 0x1, PT ;  /* 0x000000011000780c */ /* 0x000fe20003f05270 */
[----:B0-----:R-:W-:-:S06]  /*15c0*/  ULEA UR4, UR5, UR4, 0x18 ;  /* 0x0000000405047291 */ /* 0x001fcc000f8ec0ff */
[----:B------:R-:W-:-:S06]  /*15d0*/  LEA R8, R0, UR4, 0x2 ;  /* 0x0000000400087c11 */ /* 0x000fcc000f8e10ff */
[----:B------:R-:W2:Y:S02]  /*15e0*/  LDS.128 R8, [R8] ;  /* 0x0000000008087984 */ /* 0x000ea40000000c00 */
[----:B--2---:R-:W-:Y:S01]  /*15f0*/  FFMA R15, R12, R8, R15 ;  /* 0x000000080c0f7223 */ /* 0x004fe2000000000f */
[----:B------:R-:W-:Y:S06]  /*1600*/  @!P0 BRA `(.L_x_59) ;  /* 0x0000000000248947 */ /* 0x000fec0003800000 */
[----:B------:R-:W-:-:S04]  /*1610*/  IADD3 R3, P0, PT, R3, R0, RZ ;  /* 0x0000000003037210 */ /* 0x000fc80007f1e0ff */
[----:B------:R-:W-:Y:S02]  /*1620*/  IADD3.X R0, PT, PT, RZ, RZ, RZ, P0, !PT ;  /* 0x000000ffff007210 */ /* 0x000fe400007fe4ff */
[C---:B------:R-:W-:Y:S02]  /*1630*/  LEA R12, P1, R3.reuse, R22, 0x2 ;  /* 0x00000016030c7211 */ /* 0x040fe400078210ff */
[----:B------:R-:W-:Y:S02]  /*1640*/  ISETP.NE.AND P0, PT, R16, 0x2, PT ;  /* 0x000000021000780c */ /* 0x000fe40003f05270 */
[----:B------:R-:W-:-:S05]  /*1650*/  LEA.HI.X R13, R3, R23, R0, 0x2, P1 ;  /* 0x00000017030d7211 */ /* 0x000fca00008f1400 */
[----:B------:R-:W2:Y:S06]  /*1660*/  LD.E R0, desc[UR8][R12.64+0x4] ;  /* 0x000004080c007980 */ /* 0x000eac000c101900 */
[----:B------:R-:W3:Y:S01]  /*1670*/  @P0 LD.E R8, desc[UR8][R12.64+0x8] ;  /* 0x000008080c080980 */ /* 0x000ee2000c101900 */
[----:B--2---:R-:W-:-:S04]  /*1680*/  FFMA R15, R0, R9, R15 ;  /* 0x00000009000f7223 */ /* 0x004fc8000000000f */
[----:B---3--:R-:W-:-:S07]  /*1690*/  @P0 FFMA R15, R8, R10, R15 ;  /* 0x0000000a080f0223 */ /* 0x008fce000000000f */
.L_x_59:
[----:B------:R-:W-:Y:S05]  /*16a0*/  BSYNC.RECONVERGENT B1 ;  /* 0x0000000000017941 */ /* 0x000fea0003800200 */
.L_x_58:
[----:B------:R-:W-:-:S04]  /*16b0*/  IMAD R17, R17, UR7, R6 ;  /* 0x0000000711117c24 */ /* 0x000fc8000f8e0206 */
[----:B-----5:R-:W-:-:S06]  /*16c0*/  IMAD.WIDE R20, R17, 0x4, R20 ;  /* 0x0000000411147825 */ /* 0x020fcc00078e0214 */
[----:B------:R-:W2:Y:S01]  /*16d0*/  LD.E R20, desc[UR8][R20.64] ;  /* 0x0000000814147980 */ /* 0x000ea2000c101900 */
[----:B------:R-:W-:Y:S01]  /*16e0*/  IMAD.WIDE R24, R17, 0x4, R24 ;  /* 0x0000000411187825 */ /* 0x000fe200078e0218 */
[----:B--2---:R-:W-:-:S05]  /*16f0*/  FSET.BF.GT.AND R0, R20, RZ, PT ;  /* 0x000000ff1400720a */ /* 0x004fca0003804000 */
[----:B------:R-:W-:-:S05]  /*1700*/  FMUL R15, R0, R15 ;  /* 0x0000000f000f7220 */ /* 0x000fca0000400000 */
[----:B------:R1:W-:Y:S02]  /*1710*/  ST.E desc[UR8][R24.64], R15 ;  /* 0x0000000f18007985 */ /* 0x0003e4000c101908 */
.L_x_48:
[----:B------:R-:W-:Y:S05]  /*1720*/  BSYNC.RECONVERGENT B0 ;  /* 0x0000000000007941 */ /* 0x000fea0003800200 */
.L_x_46:
[----:B------:R-:W-:Y:S01]  /*1730*/  BAR.SYNC.DEFER_BLOCKING 0x0 ;  /* 0x0000000000007b1d */ /* 0x000fe20000010000 */
[----:B------:R-:W-:-:S05]  /*1740*/  ISETP.NE.AND P0, PT, R7, 0x1, PT ;  /* 0x000000010700780c */ /* 0x000fca0003f05270 */
[----:B------:R-:W-:Y:S08]  /*1750*/  BSSY.RECONVERGENT B0, `(.L_x_67) ;  /* 0x0000121000007945 */ /* 0x000ff00003800200 */
[----:B------:R-:W-:Y:S05]  /*1760*/  @!P0 BRA `(.L_x_68) ;  /* 0x0000000800488947 */ /* 0x000fea0003800000 */
[----:B0-----:R-:W2:Y:S04]  /*1770*/  LD.E.64 R8, desc[UR8][R30.64] ;  /* 0x000000081e087980 */ /* 0x001ea8000c101b00 */
[----:B------:R-:W3:Y:S01]  /*1780*/  LDG.E.64 R18, desc[UR8][R18.64+0x8] ;  /* 0x0000080812127981 */ /* 0x000ee2000c1e1b00 */
[----:B--2---:R-:W-:-:S13]  /*1790*/  ISETP.GE.AND P0, PT, R6, R8, PT ;  /* 0x000000080600720c */ /* 0x004fda0003f06270 */
[----:B------:R-:W2:Y:S01]  /*17a0*/  @!P0 LD.E.64 R10, desc[UR8][R30.64+0x40] ;  /* 0x000040081e0a8980 */ /* 0x000ea2000c101b00 */
[----:B-1----:R-:W-:Y:S01]  /*17b0*/  IMAD R15, R8, UR7, RZ ;  /* 0x00000007080f7c24 */ /* 0x002fe2000f8e02ff */
[----:B------:R-:W-:-:S04]  /*17c0*/  IADD3 R13, PT, PT, R7, -0x2, RZ ;  /* 0xfffffffe070d7810 */ /* 0x000fc80007ffe0ff */
[----:B------:R-:W-:Y:S01]  /*17d0*/  @!P0 IADD3 R15, PT, PT, R15, R6, RZ ;  /* 0x000000060f0f8210 */ /* 0x000fe20007ffe0ff */
[----:B---3--:R-:W-:-:S06]  /*17e0*/  IMAD.WIDE.U32 R12, R13, 0x8, R18 ;  /* 0x000000080d0c7825 */ /* 0x008fcc00078e0012 */
[----:B------:R-:W3:Y:S01]  /*17f0*/  LD.E.64 R12, desc[UR8][R12.64] ;  /* 0x000000080c0c7980 */ /* 0x000ee2000c101b00 */
[----:B--2---:R-:W-:-:S03]  /*1800*/  @!P0 IMAD.WIDE R14, R15, 0x4, R10 ;  /* 0x000000040f0e8825 */ /* 0x004fc600078e020a */
[----:B------:R0:W5:Y:S04]  /*1810*/  LD.E.64 R10, desc[UR8][R30.64+0x48] ;  /* 0x000048081e0a7980 */ /* 0x000168000c101b00 */
[----:B------:R-:W2:Y:S01]  /*1820*/  @!P0 LD.E R14, desc[UR8][R14.64] ;  /* 0x000000080e0e8980 */ /* 0x000ea2000c101900 */
[----:B------:R-:W-:-:S03]  /*1830*/  ISETP.GE.AND P1, PT, R6, R9, PT ;  /* 0x000000090600720c */ /* 0x000fc60003f26270 */
[----:B---3--:R0:W5:Y:S01]  /*1840*/  LD.E.64 R16, desc[UR8][R12.64+0x20] ;  /* 0x000020080c107980 */ /* 0x008162000c101b00 */
[----:B------:R-:W-:Y:S03]  /*1850*/  BSSY.RECONVERGENT B1, `(.L_x_69) ;  /* 0x0000007000017945 */ /* 0x000fe60003800200 */
[----:B--2---:R0:W-:Y:S06]  /*1860*/  @!P0 STS [R5], R14 ;  /* 0x0000000e05008388 */ /* 0x0041ec0000000800 */
[----:B------:R-:W-:Y:S05]  /*1870*/  @P1 BRA `(.L_x_70) ;  /* 0x0000000000101947 */ /* 0x000fea0003800000 */
[----:B0-----:R-:W-:-:S04]  /*1880*/  IMAD R13, R9, UR7, R6 ;  /* 0x00000007090d7c24 */ /* 0x001fc8000f8e0206 */
[----:B-----5:R-:W-:-:S06]  /*1890*/  IMAD.WIDE R12, R13, 0x4, R16 ;  /* 0x000000040d0c7825 */ /* 0x020fcc00078e0210 */
[----:B------:R-:W2:Y:S04]  /*18a0*/  LD.E R13, desc[UR8][R12.64] ;  /* 0x000000080c0d7980 */ /* 0x000ea8000c101900 */
[----:B--2---:R1:W-:Y:S02]  /*18b0*/  STS [R4], R13 ;  /* 0x0000000d04007388 */ /* 0x0043e40000000800 */
.L_x_70:
[----:B------:R-:W-:Y:S05]  /*18c0*/  BSYNC.RECONVERGENT B1 ;  /* 0x0000000000017941 */ /* 0x000fea0003800200 */
.L_x_69:
[----:B------:R-:W-:Y:S01]  /*18d0*/  BAR.SYNC.DEFER_BLOCKING 0x0 ;  /* 0x0000000000007b1d */ /* 0x000fe20000010000 */
[----:B------:R-:W-:-:S04]  /*18e0*/  ISETP.GE.AND P0, PT, R9, 0x1, PT ;  /* 0x000000010900780c */ /* 0x000fc80003f06270 */
[----:B------:R-:W-:-:S13]  /*18f0*/  ISETP.GE.OR P0, PT, R6, R8, !P0 ;  /* 0x000000080600720c */ /* 0x000fda0004706670 */
[----:B------:R-:W-:Y:S05]  /*1900*/  @P0 BRA `(.L_x_71) ;  /* 0x0000001000140947 */ /* 0x000fea0003800000 */
[C---:B------:R-:W-:Y:S01]  /*1910*/  ISETP.GE.U32.AND P1, PT, R9.reuse, 0x8, PT ;  /* 0x000000080900780c */ /* 0x040fe20003f26070 */
[C---:B------:R-:W-:Y:S01]  /*1920*/  IMAD R3, R9.reuse, UR7, R6 ;  /* 0x0000000709037c24 */ /* 0x040fe2000f8e0206 */
[----:B------:R-:W-:Y:S01]  /*1930*/  LOP3.LUT R18, R9, 0x7, RZ, 0xc0, !PT ;  /* 0x0000000709127812 */ /* 0x000fe200078ec0ff */
[----:B------:R-:W-:Y:S02]  /*1940*/  BSSY.RECONVERGENT B1, `(.L_x_72) ;  /* 0x0000031000017945 */ /* 0x000fe40003800200 */
[----:B------:R-:W-:Y:S02]  /*1950*/  IMAD R8, R8, R3, RZ ;  /* 0x0000000308087224 */ /* 0x000fe400078e02ff */
[----:B------:R-:W-:Y:S01]  /*1960*/  HFMA2 R3, -RZ, RZ, 0, 0 ;  /* 0x00000000ff037431 */ /* 0x000fe200000001ff */
[----:B------:R-:W-:-:S05]  /*1970*/  ISETP.NE.AND P0, PT, R18, RZ, PT ;  /* 0x000000ff1200720c */ /* 0x000fca0003f05270 */
[----:B------:R-:W-:Y:S08]  /*1980*/  @!P1 BRA `(.L_x_73) ;  /* 0x0000000000b09947 */ /* 0x000ff00003800000 */
[----:B01----:R-:W0:Y:S01]  /*1990*/  S2R R13, SR_CgaCtaId ;  /* 0x00000000000d7919 */ /* 0x003e220000008800 */
[----:B------:R-:W-:Y:S02]  /*19a0*/  MOV R0, 0x400 ;  /* 0x0000040000007802 */ /* 0x000fe40000000f00 */
[----:B------:R-:W-:Y:S02]  /*19b0*/  LOP3.LUT R3, R9, 0x7ffffff8, RZ, 0xc0, !PT ;  /* 0x7ffffff809037812 */ /* 0x000fe400078ec0ff */
[----:B------:R-:W-:Y:S02]  /*19c0*/  IADD3 R0, PT, PT, R0, 0x2000, RZ ;  /* 0x0000200000007810 */ /* 0x000fe40007ffe0ff */
[----:B------:R-:W-:Y:S02]  /*19d0*/  MOV R15, RZ ;  /* 0x000000ff000f7202 */ /* 0x000fe40000000f00 */
[----:B0-----:R-:W-:-:S07]  /*19e0*/  LEA R0, R13, R0, 0x18 ;  /* 0x000000000d007211 */ /* 0x001fce00078ec0ff */
.L_x_74:
[C---:B------:R-:W-:Y:S01]  /*19f0*/  LEA R14, R15.reuse, R0, 0x2 ;  /* 0x000000000f0e7211 */ /* 0x040fe200078e10ff */
[----:B-----5:R-:W-:Y:S01]  /*1a00*/  LDS R16, [R5] ;  /* 0x0000000005107984 */ /* 0x020fe20000000800 */
[----:B--2---:R-:W-:Y:S02]  /*1a10*/  IADD3 R13, PT, PT, R8, R15, RZ ;  /* 0x0000000f080d7210 */ /* 0x004fe40007ffe0ff */
[----:B------:R-:W-:Y:S01]  /*1a20*/  IADD3 R15, PT, PT, R15, 0x8, RZ ;  /* 0x000000080f0f7810 */ /* 0x000fe20007ffe0ff */
[----:B------:R-:W0:Y:S02]  /*1a30*/  LDS R17, [R14] ;  /* 0x000000000e117984 */ /* 0x000e240000000800 */
[----:B------:R-:W-:Y:S01]  /*1a40*/  IMAD.WIDE R12, R13, 0x4, R10 ;  /* 0x000000040d0c7825 */ /* 0x000fe200078e020a */
[----:B------:R-:W-:-:S03]  /*1a50*/  ISETP.NE.AND P1, PT, R15, R3, PT ;  /* 0x000000030f00720c */ /* 0x000fc60003f25270 */
[----:B0-----:R-:W-:-:S05]  /*1a60*/  FMUL R17, R16, R17 ;  /* 0x0000001110117220 */ /* 0x001fca0000400000 */
[----:B------:R-:W-:Y:S04]  /*1a70*/  ST.E desc[UR8][R12.64], R17 ;  /* 0x000000110c007985 */ /* 0x000fe8000c101908 */
[----:B------:R-:W-:Y:S04]  /*1a80*/  LDS R16, [R5] ;  /* 0x0000000005107984 */ /* 0x000fe80000000800 */
[----:B------:R-:W0:Y:S02]  /*1a90*/  LDS R19, [R14+0x4] ;  /* 0x000004000e137984 */ /* 0x000e240000000800 */
        /* <DEDUP_REMOVED lines=22> */
[----:B------:R-:W-:Y:S04]  /*1c00*/  LDS R23, [R14+0x1c] ;  /* 0x00001c000e177984 */ /* 0x000fe80000000800 */
[----:B------:R-:W0:Y:S02]  /*1c10*/  LDS R16, [R5] ;  /* 0x0000000005107984 */ /* 0x000e240000000800 */
[----:B0-----:R-:W-:-:S05]  /*1c20*/  FMUL R23, R16, R23 ;  /* 0x0000001710177220 */ /* 0x001fca0000400000 */
[----:B------:R2:W-:Y:S01]  /*1c30*/  ST.E desc[UR8][R12.64+0x1c], R23 ;  /* 0x00001c170c007985 */ /* 0x0005e2000c101908 */
[----:B------:R-:W-:Y:S05]  /*1c40*/  @P1 BRA `(.L_x_74) ;  /* 0xfffffffc00681947 */ /* 0x000fea000383ffff */
.L_x_73:
[----:B------:R-:W-:Y:S05]  /*1c50*/  BSYNC.RECONVERGENT B1 ;  /* 0x0000000000017941 */ /* 0x000fea0003800200 */
.L_x_72:
[----:B------:R-:W-:Y:S05]  /*1c60*/  @!P0 BRA `(.L_x_71) ;  /* 0x0000000c003c8947 */ /* 0x000fea0003800000 */
[----:B------:R-:W-:Y:S01]  /*1c70*/  ISETP.GE.U32.AND P0, PT, R18, 0x4, PT ;  /* 0x000000041200780c */ /* 0x000fe20003f06070 */
[----:B------:R-:W-:Y:S01]  /*1c80*/  BSSY.RECONVERGENT B1, `(.L_x_75) ;  /* 0x000001c000017945 */ /* 0x000fe20003800200 */
[----:B-----5:R-:W-:-:S04]  /*1c90*/  LOP3.LUT R16, R9, 0x3, RZ, 0xc0, !PT ;  /* 0x0000000309107812 */ /* 0x020fc800078ec0ff */
[----:B------:R-:W-:-:S07]  /*1ca0*/  ISETP.NE.AND P1, PT, R16, RZ, PT ;  /* 0x000000ff1000720c */ /* 0x000fce0003f25270 */
[----:B------:R-:W-:Y:S06]  /*1cb0*/  @!P0 BRA `(.L_x_76) ;  /* 0x0000000000608947 */ /* 0x000fec0003800000 */
[----:B------:R-:W3:Y:S01]  /*1cc0*/  S2UR UR5, SR_CgaCtaId ;  /* 0x00000000000579c3 */ /* 0x000ee20000008800 */
[----:B------:R-:W-:Y:S01]  /*1cd0*/  UMOV UR4, 0x400 ;  /* 0x0000040000047882 */ /* 0x000fe20000000000 */
[----:B------:R-:W-:Y:S01]  /*1ce0*/  LDS R0, [R5] ;  /* 0x0000000005007984 */ /* 0x000fe20000000800 */
[----:B------:R-:W-:Y:S01]  /*1cf0*/  UIADD3 UR4, UPT, UPT, UR4, 0x2000, URZ ;  /* 0x0000200004047890 */ /* 0x000fe2000fffe0ff */
[----:B012---:R-:W-:-:S05]  /*1d00*/  IADD3 R13, PT, PT, R8, R3, RZ ;  /* 0x00000003080d7210 */ /* 0x007fca0007ffe0ff */
[----:B------:R-:W-:Y:S01]  /*1d10*/  IMAD.WIDE R12, R13, 0x4, R10 ;  /* 0x000000040d0c7825 */ /* 0x000fe200078e020a */
[----:B---3--:R-:W-:-:S06]  /*1d20*/  ULEA UR4, UR5, UR4, 0x18 ;  /* 0x0000000405047291 */ /* 0x008fcc000f8ec0ff */
[C---:B------:R-:W-:Y:S02]  /*1d30*/  LEA R14, R3.reuse, UR4, 0x2 ;  /* 0x00000004030e7c11 */ /* 0x040fe4000f8e10ff */
[----:B------:R-:W-:-:S03]  /*1d40*/  IADD3 R3, PT, PT, R3, 0x4, RZ ;  /* 0x0000000403037810 */ /* 0x000fc60007ffe0ff */
[----:B------:R-:W0:Y:S02]  /*1d50*/  LDS R15, [R14] ;  /* 0x000000000e0f7984 */ /* 0x000e240000000800 */
        /* <DEDUP_REMOVED lines=13> */
[----:B------:R3:W-:Y:S02]  /*1e30*/  ST.E desc[UR8][R12.64+0xc], R21 ;  /* 0x00000c150c007985 */ /* 0x0007e4000c101908 */
.L_x_76:
[----:B------:R-:W-:Y:S05]  /*1e40*/  BSYNC.RECONVERGENT B1 ;  /* 0x0000000000017941 */ /* 0x000fea0003800200 */
.L_x_75:
[----:B------:R-:W-:Y:S05]  /*1e50*/  @!P1 BRA `(.L_x_71) ;  /* 0x0000000800c09947 */ /* 0x000fea0003800000 */
[----:B------:R-:W-:Y:S01]  /*1e60*/  ISETP.NE.AND P0, PT, R16, 0x1, PT ;  /* 0x000000011000780c */ /* 0x000fe20003f05270 */
[----:B------:R-:W-:Y:S01]  /*1e70*/  BSSY.RECONVERGENT B1, `(.L_x_77) ;  /* 0x0000014000017945 */ /* 0x000fe20003800200 */
[----:B------:R-:W-:-:S04]  /*1e80*/  LOP3.LUT R9, R9, 0x1, RZ, 0xc0, !PT ;  /* 0x0000000109097812 */ /* 0x000fc800078ec0ff */
[----:B------:R-:W-:-:S07]  /*1e90*/  ISETP.NE.U32.AND P1, PT, R9, 0x1, PT ;  /* 0x000000010900780c */ /* 0x000fce0003f25070 */
[----:B------:R-:W-:Y:S06]  /*1ea0*/  @!P0 BRA `(.L_x_78) ;  /* 0x0000000000408947 */ /* 0x000fec0003800000 */
[----:B------:R-:W4:Y:S01]  /*1eb0*/  S2UR UR5, SR_CgaCtaId ;  /* 0x00000000000579c3 */ /* 0x000f220000008800 */
[----:B------:R-:W-:Y:S01]  /*1ec0*/  UMOV UR4, 0x400 ;  /* 0x0000040000047882 */ /* 0x000fe20000000000 */
[----:B------:R-:W-:Y:S01]  /*1ed0*/  LDS R0, [R5] ;  /* 0x0000000005007984 */ /* 0x000fe20000000800 */
[----:B------:R-:W-:Y:S01]  /*1ee0*/  UIADD3 UR4, UPT, UPT, UR4, 0x2000, URZ ;  /* 0x0000200004047890 */ /* 0x000fe2000fffe0ff */
[----:B0123--:R-:W-:-:S05]  /*1ef0*/  IADD3 R13, PT, PT, R8, R3, RZ ;  /* 0x00000003080d7210 */ /* 0x00ffca0007ffe0ff */
[----:B------:R-:W-:Y:S01]  /*1f00*/  IMAD.WIDE R12, R13, 0x4, R10 ;  /* 0x000000040d0c7825 */ /* 0x000fe200078e020a */
[----:B----4-:R-:W-:-:S06]  /*1f10*/  ULEA UR4, UR5, UR4, 0x18 ;  /* 0x0000000405047291 */ /* 0x010fcc000f8ec0ff */
[C---:B------:R-:W-:Y:S02]  /*1f20*/  LEA R14, R3.reuse, UR4, 0x2 ;  /* 0x00000004030e7c11 */ /* 0x040fe4000f8e10ff */
[----:B------:R-:W-:-:S03]  /*1f30*/  IADD3 R3, PT, PT, R3, 0x2, RZ ;  /* 0x0000000203037810 */ /* 0x000fc60007ffe0ff */
[----:B------:R-:W0:Y:S02]  /*1f40*/  LDS R9, [R14] ;  /* 0x000000000e097984 */ /* 0x000e240000000800 */
[----:B0-----:R-:W-:-:S05]  /*1f50*/  FMUL R9, R0, R9 ;  /* 0x0000000900097220 */ /* 0x001fca0000400000 */
[----:B------:R-:W-:Y:S04]  /*1f60*/  ST.E desc[UR8][R12.64], R9 ;  /* 0x000000090c007985 */ /* 0x000fe8000c101908 */
[----:B------:R-:W-:Y:S04]  /*1f70*/  LDS R15, [R14+0x4] ;  /* 0x000004000e0f7984 */ /* 0x000fe80000000800 */
[----:B------:R-:W0:Y:S02]  /*1f80*/  LDS R0, [R5] ;  /* 0x0000000005007984 */ /* 0x000e240000000800 */
[----:B0-----:R-:W-:-:S05]  /*1f90*/  FMUL R15, R0, R15 ;  /* 0x0000000f000f7220 */ /* 0x001fca0000400000 */
[----:B------:R4:W-:Y:S02]  /*1fa0*/  ST.E desc[UR8][R12.64+0x4], R15 ;  /* 0x0000040f0c007985 */ /* 0x0009e4000c101908 */
.L_x_78:
[----:B------:R-:W-:Y:S05]  /*1fb0*/  BSYNC.RECONVERGENT B1 ;  /* 0x0000000000017941 */ /* 0x000fea0003800200 */
.L_x_77:
[----:B------:R-:W-:Y:S05]  /*1fc0*/  @P1 BRA `(.L_x_71) ;  /* 0x0000000800641947 */ /* 0x000fea0003800000 */
[----:B------:R-:W5:Y:S01]  /*1fd0*/  S2UR UR5, SR_CgaCtaId ;  /* 0x00000000000579c3 */ /* 0x000f620000008800 */
[----:B------:R-:W-:Y:S01]  /*1fe0*/  UMOV UR4, 0x400 ;  /* 0x0000040000047882 */ /* 0x000fe20000000000 */
[----:B------:R-:W-:Y:S01]  /*1ff0*/  LDS R0, [R5] ;  /* 0x0000000005007984 */ /* 0x000fe20000000800 */
[----:B------:R-:W-:-:S04]  /*2000*/  UIADD3 UR4, UPT, UPT, UR4, 0x2000, URZ ;  /* 0x0000200004047890 */ /* 0x000fc8000fffe0ff */
[----:B-----5:R-:W-:-:S06]  /*2010*/  ULEA UR4, UR5, UR4, 0x18 ;  /* 0x0000000405047291 */ /* 0x020fcc000f8ec0ff */
[----:B------:R-:W-:Y:S02]  /*2020*/  LEA R9, R3, UR4, 0x2 ;  /* 0x0000000403097c11 */ /* 0x000fe4000f8e10ff */
[----:B------:R-:W-:-:S04]  /*2030*/  IADD3 R3, PT, PT, R8, R3, RZ ;  /* 0x0000000308037210 */ /* 0x000fc80007ffe0ff */
[----:B------:R-:W5:Y:S01]  /*2040*/  LDS R9, [R9] ;  /* 0x0000000009097984 */ /* 0x000f620000000800 */
[----:B------:R-:W-:-:S04]  /*2050*/  IMAD.WIDE R10, R3, 0x4, R10 ;  /* 0x00000004030a7825 */ /* 0x000fc800078e020a */
[----:B-----5:R-:W-:-:S05]  /*2060*/  FMUL R3, R0, R9 ;  /* 0x0000000900037220 */ /* 0x020fca0000400000 */
[----:B------:R0:W-:Y:S01]  /*2070*/  ST.E desc[UR8][R10.64], R3 ;  /* 0x000000030a007985 */ /* 0x0001e2000c101908 */
[----:B------:R-:W-:Y:S05]  /*2080*/  BRA `(.L_x_71) ;  /* 0x0000000800347947 */ /* 0x000fea0003800000 */
.L_x_68:
[----:B0-----:R-:W2:Y:S04]  /*2090*/  LD.E.64 R8, desc[UR8][R30.64] ;  /* 0x000000081e087980 */ /* 0x001ea8000c101b00 */
[----:B-1----:R0:W5:Y:S01]  /*20a0*/  LD.E.64 R14, desc[UR8][R30.64+0x10] ;  /* 0x000010081e0e7980 */ /* 0x002162000c101b00 */
[----:B--2---:R-:W-:-:S13]  /*20b0*/  ISETP.GE.AND P0, PT, R6, R8, PT ;  /* 0x000000080600720c */ /* 0x004fda0003f06270 */
[----:B------:R-:W2:Y:S01]  /*20c0*/  @!P0 LD.E.64 R10, desc[UR8][R30.64+0x40] ;  /* 0x000040081e0a8980 */ /* 0x000ea2000c101b00 */
[----:B------:R-:W-:-:S05]  /*20d0*/  IMAD R13, R8, UR7, RZ ;  /* 0x00000007080d7c24 */ /* 0x000fca000f8e02ff */
[----:B------:R-:W-:-:S05]  /*20e0*/  @!P0 IADD3 R13, PT, PT, R13, R6, RZ ;  /* 0x000000060d0d8210 */ /* 0x000fca0007ffe0ff */
[----:B--2---:R-:W-:Y:S02]  /*20f0*/  @!P0 IMAD.WIDE R12, R13, 0x4, R10 ;  /* 0x000000040d0c8825 */ /* 0x004fe400078e020a */
[----:B------:R0:W5:Y:S04]  /*2100*/  LD.E.64 R10, desc[UR8][R30.64+0x48] ;  /* 0x000048081e0a7980 */ /* 0x000168000c101b00 */
[----:B------:R-:W2:Y:S01]  /*2110*/  @!P0 LD.E R12, desc[UR8][R12.64] ;  /* 0x000000080c0c8980 */ /* 0x000ea2000c101900 */
[----:B------:R-:W-:Y:S01]  /*2120*/  ISETP.GE.AND P1, PT, R6, R9, PT ;  /* 0x000000090600720c */ /* 0x000fe20003f26270 */
[----:B------:R-:W-:Y:S02]  /*2130*/  BSSY.RECONVERGENT B1, `(.L_x_79) ;  /* 0x0000007000017945 */ /* 0x000fe40003800200 */
[----:B--2---:R0:W-:Y:S10]  /*2140*/  @!P0 STS [R5], R12 ;  /* 0x0000000c05008388 */ /* 0x0041f40000000800 */
[----:B------:R-:W-:Y:S05]  /*2150*/  @P1 BRA `(.L_x_80) ;  /* 0x0000000000101947 */ /* 0x000fea0003800000 */
[----:B------:R-:W-:-:S04]  /*2160*/  IMAD R13, R9, UR7, R6 ;  /* 0x00000007090d7c24 */ /* 0x000fc8000f8e0206 */
[----:B0----5:R-:W-:-:S06]  /*2170*/  IMAD.WIDE R12, R13, 0x4, R14 ;  /* 0x000000040d0c7825 */ /* 0x021fcc00078e020e */
[----:B------:R-:W2:Y:S04]  /*2180*/  LD.E R13, desc[UR8][R12.64] ;  /* 0x000000080c0d7980 */ /* 0x000ea8000c101900 */
[----:B--2---:R1:W-:Y:S02]  /*2190*/  STS [R4], R13 ;  /* 0x0000000d04007388 */ /* 0x0043e40000000800 */
.L_x_80:
[----:B------:R-:W-:Y:S05]  /*21a0*/  BSYNC.RECONVERGENT B1 ;  /* 0x0000000000017941 */ /* 0x000fea0003800200 */
.L_x_79:
        /* <DEDUP_REMOVED lines=8> */
[----:B------:R-:W-:Y:S01]  /*2230*/  IMAD R8, R8, R3, RZ ;  /* 0x0000000308087224 */ /* 0x000fe200078e02ff */
[----:B------:R-:W-:Y:S02]  /*2240*/  ISETP.NE.AND P0, PT, R18, RZ, PT ;  /* 0x000000ff1200720c */ /* 0x000fe40003f05270 */
[----:B------:R-:W-:-:S05]  /*2250*/  MOV R3, RZ ;  /* 0x000000ff00037202 */ /* 0x000fca0000000f00 */
[----:B------:R-:W-:Y:S06]  /*2260*/  @!P1 BRA `(.L_x_82) ;  /* 0x0000000000b09947 */ /* 0x000fec0003800000 */
[----:B-1----:R-:W1:Y:S01]  /*2270*/  S2R R13, SR_CgaCtaId ;  /* 0x00000000000d7919 */ /* 0x002e620000008800 */
[----:B------:R-:W-:Y:S01]  /*2280*/  MOV R0, 0x400 ;  /* 0x0000040000007802 */ /* 0x000fe20000000f00 */
[----:B-----5:R-:W-:Y:S01]  /*2290*/  HFMA2 R15, -RZ, RZ, 0, 0 ;  /* 0x00000000ff0f7431 */ /* 0x020fe200000001ff */
[----:B------:R-:W-:Y:S02]  /*22a0*/  LOP3.LUT R3, R9, 0x7ffffff8, RZ, 0xc0, !PT ;  /* 0x7ffffff809037812 */ /* 0x000fe400078ec0ff */
[----:B------:R-:W-:-:S04]  /*22b0*/  IADD3 R0, PT, PT, R0, 0x2000, RZ ;  /* 0x0000200000007810 */ /* 0x000fc80007ffe0ff */
[----:B-1----:R-:W-:-:S07]  /*22c0*/  LEA R0, R13, R0, 0x18 ;  /* 0x000000000d007211 */ /* 0x002fce00078ec0ff */
.L_x_83:
[C---:B------:R-:W-:Y:S01]  /*22d0*/  LEA R14, R15.reuse, R0, 0x2 ;  /* 0x000000000f0e7211 */ /* 0x040fe200078e10ff */
[----:B------:R-:W-:Y:S01]  /*22e0*/  LDS R16, [R5] ;  /* 0x0000000005107984 */ /* 0x000fe20000000800 */
[----:B--2---:R-:W-:Y:S02]  /*22f0*/  IADD3 R13, PT, PT, R8, R15, RZ ;  /* 0x0000000f080d7210 */ /* 0x004fe40007ffe0ff */
[----:B------:R-:W-:Y:S01]  /*2300*/  IADD3 R15, PT, PT, R15, 0x8, RZ ;  /* 0x000000080f0f7810 */ /* 0x000fe20007ffe0ff */
[----:B------:R-:W1:Y:S02]  /*2310*/  LDS R17, [R14] ;  /* 0x000000000e117984 */ /* 0x000e640000000800 */
[----:B0-----:R-:W-:Y:S01]  /*2320*/  IMAD.WIDE R12, R13, 0x4, R10 ;  /* 0x000000040d0c7825 */ /* 0x001fe200078e020a */
[----:B------:R-:W-:-:S03]  /*2330*/  ISETP.NE.AND P1, PT, R15, R3, PT ;  /* 0x000000030f00720c */ /* 0x000fc60003f25270 */
[----:B-1----:R-:W-:-:S05]  /*2340*/  FMUL R17, R16, R17 ;  /* 0x0000001110117220 */ /* 0x002fca0000400000 */
        /* <DEDUP_REMOVED lines=30> */
.L_x_82:
[----:B------:R-:W-:Y:S05]  /*2530*/  BSYNC.RECONVERGENT B1 ;  /* 0x0000000000017941 */ /* 0x000fea0003800200 */
.L_x_81:
[----:B------:R-:W-:Y:S05]  /*2540*/  @!P0 BRA `(.L_x_71) ;  /* 0x0000000400048947 */ /* 0x000fea0003800000 */
[----:B------:R-:W-:Y:S01]  /*2550*/  ISETP.GE.U32.AND P0, PT, R18, 0x4, PT ;  /* 0x000000041200780c */ /* 0x000fe20003f06070 */
[----:B------:R-:W-:Y:S01]  /*2560*/  BSSY.RECONVERGENT B1, `(.L_x_84) ;  /* 0x000001c000017945 */ /* 0x000fe20003800200 */
[----:B------:R-:W-:-:S04]  /*2570*/  LOP3.LUT R16, R9, 0x3, RZ, 0xc0, !PT ;  /* 0x0000000309107812 */ /* 0x000fc800078ec0ff */
[----:B------:R-:W-:-:S07]  /*2580*/  ISETP.NE.AND P1, PT, R16, RZ, PT ;  /* 0x000000ff1000720c */ /* 0x000fce0003f25270 */
[----:B------:R-:W-:Y:S06]  /*2590*/  @!P0 BRA `(.L_x_85) ;  /* 0x0000000000608947 */ /* 0x000fec0003800000 */
[----:B------:R-:W3:Y:S01]  /*25a0*/  S2UR UR5, SR_CgaCtaId ;  /* 0x00000000000579c3 */ /* 0x000ee20000008800 */
[----:B------:R-:W-:Y:S01]  /*25b0*/  UMOV UR4, 0x400 ;  /* 0x0000040000047882 */ /* 0x000fe20000000000 */
[----:B------:R-:W-:Y:S01]  /*25c0*/  LDS R0, [R5] ;  /* 0x0000000005007984 */ /* 0x000fe20000000800 */
[----:B------:R-:W-:Y:S01]  /*25d0*/  UIADD3 UR4, UPT, UPT, UR4, 0x2000, URZ ;  /* 0x0000200004047890 */ /* 0x000fe2000fffe0ff */
[----:B-12---:R-:W-:-:S05]  /*25e0*/  IADD3 R13, PT, PT, R8, R3, RZ ;  /* 0x00000003080d7210 */ /* 0x006fca0007ffe0ff */
[----:B0----5:R-:W-:Y:S01]  /*25f0*/  IMAD.WIDE R12, R13, 0x4, R10 ;  /* 0x000000040d0c7825 */ /* 0x021fe200078e020a */
        /* <DEDUP_REMOVED lines=18> */
.L_x_85:
[----:B------:R-:W-:Y:S05]  /*2720*/  BSYNC.RECONVERGENT B1 ;  /* 0x0000000000017941 */ /* 0x000fea0003800200 */
.L_x_84:
        /* <DEDUP_REMOVED lines=10> */
[----:B-123--:R-:W-:-:S05]  /*27d0*/  IADD3 R13, PT, PT, R8, R3, RZ ;  /* 0x00000003080d7210 */ /* 0x00efca0007ffe0ff */
[----:B0----5:R-:W-:Y:S01]  /*27e0*/  IMAD.WIDE R12, R13, 0x4, R10 ;  /* 0x000000040d0c7825 */ /* 0x021fe200078e020a */
        /* <DEDUP_REMOVED lines=10> */
.L_x_87:
[----:B------:R-:W-:Y:S05]  /*2890*/  BSYNC.RECONVERGENT B1 ;  /* 0x0000000000017941 */ /* 0x000fea0003800200 */
.L_x_86:
[----:B------:R-:W-:Y:S05]  /*28a0*/  @P1 BRA `(.L_x_71) ;  /* 0x00000000002c1947 */ /* 0x000fea0003800000 */
[----:B------:R-:W0:Y:S01]  /*28b0*/  S2UR UR5, SR_CgaCtaId ;  /* 0x00000000000579c3 */ /* 0x000e220000008800 */
[----:B------:R-:W-:Y:S01]  /*28c0*/  UMOV UR4, 0x400 ;  /* 0x0000040000047882 */ /* 0x000fe20000000000 */
[----:B------:R-:W-:Y:S01]  /*28d0*/  LDS R0, [R5] ;  /* 0x0000000005007984 */ /* 0x000fe20000000800 */
[----:B------:R-:W-:-:S04]  /*28e0*/  UIADD3 UR4, UPT, UPT, UR4, 0x2000, URZ ;  /* 0x0000200004047890 */ /* 0x000fc8000fffe0ff */
[----:B0-----:R-:W-:-:S06]  /*28f0*/  ULEA UR4, UR5, UR4, 0x18 ;  /* 0x0000000405047291 */ /* 0x001fcc000f8ec0ff */
[----:B------:R-:W-:Y:S02]  /*2900*/  LEA R9, R3, UR4, 0x2 ;  /* 0x0000000403097c11 */ /* 0x000fe4000f8e10ff */
[----:B------:R-:W-:-:S04]  /*2910*/  IADD3 R3, PT, PT, R8, R3, RZ ;  /* 0x0000000308037210 */ /* 0x000fc80007ffe0ff */
[----:B------:R-:W0:Y:S01]  /*2920*/  LDS R9, [R9] ;  /* 0x0000000009097984 */ /* 0x000e220000000800 */
[----:B-----5:R-:W-:-:S04]  /*2930*/  IMAD.WIDE R10, R3, 0x4, R10 ;  /* 0x00000004030a7825 */ /* 0x020fc800078e020a */
[----:B0-----:R-:W-:-:S05]  /*2940*/  FMUL R3, R0, R9 ;  /* 0x0000000900037220 */ /* 0x001fca0000400000 */
[----:B------:R0:W-:Y:S02]  /*2950*/  ST.E desc[UR8][R10.64], R3 ;  /* 0x000000030a007985 */ /* 0x0001e4000c101908 */
.L_x_71:
[----:B------:R-:W-:Y:S05]  /*2960*/  BSYNC.RECONVERGENT B0 ;  /* 0x0000000000007941 */ /* 0x000fea0003800200 */
.L_x_67:
[----:B------:R-:W-:Y:S06]  /*2970*/  BAR.SYNC.DEFER_BLOCKING 0x0 ;  /* 0x0000000000007b1d */ /* 0x000fec0000010000 */
[----:B0----5:R-:W2:Y:S04]  /*2980*/  LD.E.64 R10, desc[UR8][R30.64] ;  /* 0x000000081e0a7980 */ /* 0x021ea8000c101b00 */
[----:B------:R0:W5:Y:S01]  /*2990*/  LD.E.64 R8, desc[UR8][R30.64+0x8] ;  /* 0x000008081e087980 */ /* 0x000162000c101b00 */
[----:B------:R-:W-:Y:S01]  /*29a0*/  BSSY.RECONVERGENT B1, `(.L_x_88) ;  /* 0x00006b5000017945 */ /* 0x000fe20003800200 */
[C---:B--2---:R-:W-:Y:S01]  /*29b0*/  ISETP.GT.AND P0, PT, R10.reuse, R11, PT ;  /* 0x0000000b0a00720c */ /* 0x044fe20003f04270 */
[----:B------:R-:W-:-:S04]  /*29c0*/  IMAD R0, R10, UR7, RZ ;  /* 0x000000070a007c24 */ /* 0x000fc8000f8e02ff */
[----:B-1-34-:R-:W-:-:S08]  /*29d0*/  IMAD R13, R11, R0, RZ ;  /* 0x000000000b0d7224 */ /* 0x01afd000078e02ff */
[----:B0-----:R-:W-:Y:S05]  /*29e0*/  @!P0 BRA `(.L_x_89) ;  /* 0x0000003400708947 */ /* 0x001fea0003800000 */
[----:B------:R-:W-:Y:S01]  /*29f0*/  ISETP.GE.AND P0, PT, R11, 0x1, PT ;  /* 0x000000010b00780c */ /* 0x000fe20003f06270 */
[----:B------:R-:W-:Y:S03]  /*2a00*/  BSSY.RECONVERGENT B0, `(.L_x_90) ;  /* 0x0000359000007945 */ /* 0x000fe60003800200 */
[----:B------:R-:W-:-:S13]  /*2a10*/  ISETP.GE.OR P0, PT, R6, R10, !P0 ;  /* 0x0000000a0600720c */ /* 0x000fda0004706670 */
[----:B------:R-:W-:Y:S05]  /*2a20*/  @P0 BRA `(.L_x_91) ;  /* 0x0000003400580947 */ /* 0x000fea0003800000 */
[C---:B------:R-:W-:Y:S01]  /*2a30*/  ISETP.GE.U32.AND P0, PT, R11.reuse, 0x10, PT ;  /* 0x000000100b00780c */ /* 0x040fe20003f06070 */
[----:B------:R-:W-:Y:S01]  /*2a40*/  IMAD R10, R10, R6, RZ ;  /* 0x000000060a0a7224 */ /* 0x000fe200078e02ff */
[----:B------:R-:W-:Y:S01]  /*2a50*/  BSSY.RECONVERGENT B3, `(.L_x_92) ;  /* 0x00001b0000037945 */ /* 0x000fe20003800200 */
[----:B------:R-:W-:Y:S02]  /*2a60*/  LOP3.LUT R18, R11, 0xf, RZ, 0xc0, !PT ;  /* 0x0000000f0b127812 */ /* 0x000fe400078ec0ff */
[----:B------:R-:W-:Y:S02]  /*2a70*/  MOV R3, RZ ;  /* 0x000000ff00037202 */ /* 0x000fe40000000f00 */
[----:B------:R-:W-:-:S06]  /*2a80*/  IADD3 R0, PT, PT, R13, R10, RZ ;  /* 0x0000000a0d007210 */ /* 0x000fcc0007ffe0ff */
[----:B------:R-:W-:Y:S05]  /*2a90*/  @!P0 BRA `(.L_x_93) ;  /* 0x0000001800ac8947 */ /* 0x000fea0003800000 */
[----:B------:R-:W-:Y:S01]  /*2aa0*/  HFMA2 R3, -RZ, RZ, 0, 0 ;  /* 0x00000000ff037431 */ /* 0x000fe200000001ff */
[----:B------:R-:W-:Y:S06]  /*2ab0*/  BSSY.RECONVERGENT B2, `(.L_x_94) ;  /* 0x00001a8000027945 */ /* 0x000fec0003800200 */
.L_x_191:
[----:B0-----:R-:W-:-:S05]  /*2ac0*/  IADD3 R13, PT, PT, R0, R3, RZ ;  /* 0x00000003000d7210 */ /* 0x001fca0007ffe0ff */
[----:B-----5:R-:W-:-:S05]  /*2ad0*/  IMAD.WIDE R12, R13, 0x4, R8 ;  /* 0x000000040d0c7825 */ /* 0x020fca00078e0208 */
[----:B------:R-:W2:Y:S01]  /*2ae0*/  LD.E R16, desc[UR8][R12.64] ;  /* 0x000000080c107980 */ /* 0x000ea2000c101900 */
[----:B------:R-:W-:-:S05]  /*2af0*/  IADD3 R15, PT, PT, R10, R3, RZ ;  /* 0x000000030a0f7210 */ /* 0x000fca0007ffe0ff */
[----:B------:R-:W-:-:S04]  /*2b00*/  IMAD.WIDE R14, R15, 0x4, R8 ;  /* 0x000000040f0e7825 */ /* 0x000fc800078e0208 */
[----:B--2---:R-:W-:-:S05]  /*2b10*/  FMUL.D2 R19, R16, -0.10000000149011611938 ;  /* 0xbdcccccd10137820 */ /* 0x004fca0000300000 */
[----:B------:R0:W-:Y:S01]  /*2b20*/  ATOM.E.ADD.F32.FTZ.RN.STRONG.GPU P0, RZ, desc[UR8][R14.64], R19 ;  /* 0x800000130eff79a2 */ /* 0x0001e2000c10f308 */
[----:B------:R-:W-:Y:S04]  /*2b30*/  BSSY.RECONVERGENT B4, `(.L_x_95) ;  /* 0x0000016000047945 */ /* 0x000fe80003800200 */
[----:B0-----:R-:W-:Y:S05]  /*2b40*/  @P0 BRA `(.L_x_96) ;  /* 0x0000000000500947 */ /* 0x001fea0003800000 */
[----:B------:R-:W0:Y:S02]  /*2b50*/  QSPC.E.S P0, RZ, [R14] ;  /* 0x000000000eff73aa */ /* 0x000e240000000500 */
[----:B0-----:R-:W-:Y:S05]  /*2b60*/  @!P0 BRA `(.L_x_97) ;  /* 0x00000000001c8947 */ /* 0x001fea0003800000 */
[----:B------:R-:W-:-:S04]  /*2b70*/  MOV R16, R14 ;  /* 0x0000000e00107202 */ /* 0x000fc80000000f00 */
[----:B------:R-:W-:-:S07]  /*2b80*/  MOV R20, R16 ;  /* 0x0000001000147202 */ /* 0x000fce0000000f00 */
.L_x_98:
[----:B------:R-:W0:Y:S02]  /*2b90*/  LDS R16, [R20] ;  /* 0x0000000014107984 */ /* 0x000e240000000800 */
[----:B0-----:R-:W-:-:S05]  /*2ba0*/  FADD R17, R19, R16 ;  /* 0x0000001013117221 */ /* 0x001fca0000000000 */
[----:B------:R-:W0:Y:S02]  /*2bb0*/  ATOMS.CAST.SPIN P0, [R20], R16, R17 ;  /* 0x000000101400758d */ /* 0x000e240001800011 */
[----:B0-----:R-:W-:Y:S05]  /*2bc0*/  @!P0 BRA `(.L_x_98) ;  /* 0xfffffffc00f08947 */ /* 0x001fea000383ffff */
[----:B------:R-:W-:Y:S05]  /*2bd0*/  BRA `(.L_x_96) ;  /* 0x00000000002c7947 */ /* 0x000fea0003800000 */
.L_x_97:
[----:B------:R-:W0:Y:S02]  /*2be0*/  QSPC.E.D P0, RZ, [R14] ;  /* 0x000000000eff73aa */ /* 0x000e240000000700 */
[----:B0-----:R-:W-:Y:S05]  /*2bf0*/  @!P0 BRA `(.L_x_99) ;  /* 0x0000000000188947 */ /* 0x001fea0003800000 */
.L_x_100:
[----:B------:R-:W2:Y:S02]  /*2c00*/  LD.E R16, [R14] ;  /* 0x000000000e107980 */ /* 0x000ea40000100900 */
[----:B--2---:R-:W-:-:S06]  /*2c10*/  FADD R17, R19, R16 ;  /* 0x0000001013117221 */ /* 0x004fcc0000000000 */
[----:B------:R-:W2:Y:S02]  /*2c20*/  ATOM.E.CAST.SPIN PT, R17, [R14], R16, R17 ;  /* 0x000000100e11738b */ /* 0x000ea400019e0111 */
[----:B--2---:R-:W-:-:S13]  /*2c30*/  ISETP.EQ.U32.AND P0, PT, R17, 0x1, PT ;  /* 0x000000011100780c */ /* 0x004fda0003f02070 */
[----:B------:R-:W-:Y:S05]  /*2c40*/  @!P0 BRA `(.L_x_100) ;  /* 0xfffffffc00ec8947 */ /* 0x000fea000383ffff */
[----:B------:R-:W-:Y:S05]  /*2c50*/  BRA `(.L_x_96) ;  /* 0x00000000000c7947 */ /* 0x000fea0003800000 */
.L_x_99:
[----:B------:R-:W2:Y:S02]  /*2c60*/  LD.E R16, desc[UR8][R14.64] ;  /* 0x000000080e107980 */ /* 0x000ea4000c101900 */
[----:B--2---:R-:W-:-:S05]  /*2c70*/  FADD R17, R19, R16 ;  /* 0x0000001013117221 */ /* 0x004fca0000000000 */
[----:B------:R0:W-:Y:S02]  /*2c80*/  ST.E desc[UR8][R14.64], R17 ;  /* 0x000000110e007985 */ /* 0x0001e4000c101908 */
.L_x_96:
[----:B------:R-:W-:Y:S05]  /*2c90*/  BSYNC.RECONVERGENT B4 ;  /* 0x0000000000047941 */ /* 0x000fea0003800200 */
.L_x_95:
[----:B------:R-:W2:Y:S02]  /*2ca0*/  LD.E R16, desc[UR8][R12.64+0x4] ;  /* 0x000004080c107980 */ /* 0x000ea4000c101900 */
[----:B--2---:R-:W-:-:S05]  /*2cb0*/  FMUL.D2 R19, R16, -0.10000000149011611938 ;  /* 0xbdcccccd10137820 */ /* 0x004fca0000300000 */
[----:B------:R1:W-:Y:S01]  /*2cc0*/  ATOM.E.ADD.F32.FTZ.RN.STRONG.GPU P0, RZ, desc[UR8][R14.64+0x4], R19 ;  /* 0x800004130eff79a2 */ /* 0x0003e2000c10f308 */
[----:B------:R-:W-:Y:S04]  /*2cd0*/  BSSY.RECONVERGENT B4, `(.L_x_101) ;  /* 0x0000016000047945 */ /* 0x000fe80003800200 */
[----:B-1----:R-:W-:Y:S05]  /*2ce0*/  @P0 BRA `(.L_x_102) ;  /* 0x0000000000500947 */ /* 0x002fea0003800000 */
[----:B------:R-:W1:Y:S02]  /*2cf0*/  QSPC.E.S P0, RZ, [R14+0x4] ;  /* 0x000004000eff73aa */ /* 0x000e640000000500 */
[----:B-1----:R-:W-:Y:S05]  /*2d00*/  @!P0 BRA `(.L_x_103) ;  /* 0x00000000001c8947 */ /* 0x002fea0003800000 */
[----:B------:R-:W-:-:S04]  /*2d10*/  MOV R16, R14 ;  /* 0x0000000e00107202 */ /* 0x000fc80000000f00 */
[----:B------:R-:W-:-:S07]  /*2d20*/  MOV R20, R16 ;  /* 0x0000001000147202 */ /* 0x000fce0000000f00 */
.L_x_104:
[----:B------:R-:W0:Y:S02]  /*2d30*/  LDS R16, [R20+0x4] ;  /* 0x0000040014107984 */ /* 0x000e240000000800 */
[----:B0-----:R-:W-:-:S05]  /*2d40*/  FADD R17, R19, R16 ;  /* 0x0000001013117221 */ /* 0x001fca0000000000 */
[----:B------:R-:W0:Y:S02]  /*2d50*/  ATOMS.CAST.SPIN P0, [R20+0x4], R16, R17 ;  /* 0x000004101400758d */ /* 0x000e240001800011 */
[----:B0-----:R-:W-:Y:S05]  /*2d60*/  @!P0 BRA `(.L_x_104) ;  /* 0xfffffffc00f08947 */ /* 0x001fea000383ffff */
[----:B------:R-:W-:Y:S05]  /*2d70*/  BRA `(.L_x_102) ;  /* 0x00000000002c7947 */ /* 0x000fea0003800000 */
.L_x_103:
[----:B------:R-:W1:Y:S02]  /*2d80*/  QSPC.E.D P0, RZ, [R14+0x4] ;  /* 0x000004000eff73aa */ /* 0x000e640000000700 */
[----:B-1----:R-:W-:Y:S05]  /*2d90*/  @!P0 BRA `(.L_x_105) ;  /* 0x0000000000188947 */ /* 0x002fea0003800000 */
.L_x_106:
[----:B------:R-:W0:Y:S02]  /*2da0*/  LD.E R16, [R14+0x4] ;  /* 0x000000040e107980 */ /* 0x000e240000100900 */
[----:B0-----:R-:W-:-:S06]  /*2db0*/  FADD R17, R19, R16 ;  /* 0x0000001013117221 */ /* 0x001fcc0000000000 */
[----:B------:R-:W2:Y:S02]  /*2dc0*/  ATOM.E.CAST.SPIN PT, R17, [R14+0x4], R16, R17 ;  /* 0x000004100e11738b */ /* 0x000ea400019e0111 */
[----:B--2---:R-:W-:-:S13]  /*2dd0*/  ISETP.EQ.U32.AND P0, PT, R17, 0x1, PT ;  /* 0x000000011100780c */ /* 0x004fda0003f02070 */
[----:B------:R-:W-:Y:S05]  /*2de0*/  @!P0 BRA `(.L_x_106) ;  /* 0xfffffffc00ec8947 */ /* 0x000fea000383ffff */
[----:B------:R-:W-:Y:S05]  /*2df0*/  BRA `(.L_x_102) ;  /* 0x00000000000c7947 */ /* 0x000fea0003800000 */
.L_x_105:
[----:B------:R-:W0:Y:S02]  /*2e00*/  LD.E R16, desc[UR8][R14.64+0x4] ;  /* 0x000004080e107980 */ /* 0x000e24000c101900 */
[----:B0-----:R-:W-:-:S05]  /*2e10*/  FADD R17, R19, R16 ;  /* 0x0000001013117221 */ /* 0x001fca0000000000 */
[----:B------:R1:W-:Y:S02]  /*2e20*/  ST.E desc[UR8][R14.64+0x4], R17 ;  /* 0x000004110e007985 */ /* 0x0003e4000c101908 */
.L_x_102:
[----:B------:R-:W-:Y:S05]  /*2e30*/  BSYNC.RECONVERGENT B4 ;  /* 0x0000000000047941 */ /* 0x000fea0003800200 */
.L_x_101:
[----:B------:R-:W2:Y:S02]  /*2e40*/  LD.E R16, desc[UR8][R12.64+0x8] ;  /* 0x000008080c107980 */ /* 0x000ea4000c101900 */
[----:B--2---:R-:W-:-:S05]  /*2e50*/  FMUL.D2 R19, R16, -0.10000000149011611938 ;  /* 0xbdcccccd10137820 */ /* 0x004fca0000300000 */
[----:B------:R2:W-:Y:S01]  /*2e60*/  ATOM.E.ADD.F32.FTZ.RN.STRONG.GPU P0, RZ, desc[UR8][R14.64+0x8], R19 ;  /* 0x800008130eff79a2 */ /* 0x0005e2000c10f308 */
[----:B------:R-:W-:Y:S04]  /*2e70*/  BSSY.RECONVERGENT B4, `(.L_x_107) ;  /* 0x0000016000047945 */ /* 0x000fe80003800200 */
[----:B--2---:R-:W-:Y:S05]  /*2e80*/  @P0 BRA `(.L_x_108) ;  /* 0x0000000000500947 */ /* 0x004fea0003800000 */
[----:B------:R-:W2:Y:S02]  /*2e90*/  QSPC.E.S P0, RZ, [R14+0x8] ;  /* 0x000008000eff73aa */ /* 0x000ea40000000500 */
[----:B--2---:R-:W-:Y:S05]  /*2ea0*/  @!P0 BRA `(.L_x_109) ;  /* 0x00000000001c8947 */ /* 0x004fea0003800000 */
[----:B------:R-:W-:-:S04]  /*2eb0*/  MOV R16, R14 ;  /* 0x0000000e00107202 */ /* 0x000fc80000000f00 */
[----:B------:R-:W-:-:S07]  /*2ec0*/  MOV R20, R16 ;  /* 0x0000001000147202 */ /* 0x000fce0000000f00 */
.L_x_110:
[----:B------:R-:W0:Y:S02]  /*2ed0*/  LDS R16, [R20+0x8] ;  /* 0x0000080014107984 */ /* 0x000e240000000800 */
[----:B01----:R-:W-:-:S05]  /*2ee0*/  FADD R17, R19, R16 ;  /* 0x0000001013117221 */ /* 0x003fca0000000000 */
[----:B------:R-:W0:Y:S02]  /*2ef0*/  ATOMS.CAST.SPIN P0, [R20+0x8], R16, R17 ;  /* 0x000008101400758d */ /* 0x000e240001800011 */
[----:B0-----:R-:W-:Y:S05]  /*2f00*/  @!P0 BRA `(.L_x_110) ;  /* 0xfffffffc00f08947 */ /* 0x001fea000383ffff */
[----:B------:R-:W-:Y:S05]  /*2f10*/  BRA `(.L_x_108) ;  /* 0x00000000002c7947 */ /* 0x000fea0003800000 */
.L_x_109:
[----:B------:R-:W2:Y:S02]  /*2f20*/  QSPC.E.D P0, RZ, [R14+0x8] ;  /* 0x000008000eff73aa */ /* 0x000ea40000000700 */
[----:B--2---:R-:W-:Y:S05]  /*2f30*/  @!P0 BRA `(.L_x_111) ;  /* 0x0000000000188947 */ /* 0x004fea0003800000 */
.L_x_112:
[----:B------:R-:W0:Y:S02]  /*2f40*/  LD.E R16, [R14+0x8] ;  /* 0x000000080e107980 */ /* 0x000e240000100900 */
[----:B01----:R-:W-:-:S06]  /*2f50*/  FADD R17, R19, R16 ;  /* 0x0000001013117221 */ /* 0x003fcc0000000000 */
[----:B------:R-:W2:Y:S02]  /*2f60*/  ATOM.E.CAST.SPIN PT, R17, [R14+0x8], R16, R17 ;  /* 0x000008100e11738b */ /* 0x000ea400019e0111 */
[----:B--2---:R-:W-:-:S13]  /*2f70*/  ISETP.EQ.U32.AND P0, PT, R17, 0x1, PT ;  /* 0x000000011100780c */ /* 0x004fda0003f02070 */
[----:B------:R-:W-:Y:S05]  /*2f80*/  @!P0 BRA `(.L_x_112) ;  /* 0xfffffffc00ec8947 */ /* 0x000fea000383ffff */
[----:B------:R-:W-:Y:S05]  /*2f90*/  BRA `(.L_x_108) ;  /* 0x00000000000c7947 */ /* 0x000fea0003800000 */
.L_x_111:
[----:B------:R-:W0:Y:S02]  /*2fa0*/  LD.E R16, desc[UR8][R14.64+0x8] ;  /* 0x000008080e107980 */ /* 0x000e24000c101900 */
[----:B01----:R-:W-:-:S05]  /*2fb0*/  FADD R17, R19, R16 ;  /* 0x0000001013117221 */ /* 0x003fca0000000000 */
[----:B------:R2:W-:Y:S02]  /*2fc0*/  ST.E desc[UR8][R14.64+0x8], R17 ;  /* 0x000008110e007985 */ /* 0x0005e4000c101908 */
.L_x_108:
[----:B------:R-:W-:Y:S05]  /*2fd0*/  BSYNC.RECONVERGENT B4 ;  /* 0x0000000000047941 */ /* 0x000fea0003800200 */
.L_x_107:
[----:B------:R-:W3:Y:S02]  /*2fe0*/  LD.E R16, desc[UR8][R12.64+0xc] ;  /* 0x00000c080c107980 */ /* 0x000ee4000c101900 */
[----:B---3--:R-:W-:-:S05]  /*2ff0*/  FMUL.D2 R19, R16, -0.10000000149011611938 ;  /* 0xbdcccccd10137820 */ /* 0x008fca0000300000 */
[----:B------:R3:W-:Y:S01]  /*3000*/  ATOM.E.ADD.F32.FTZ.RN.STRONG.GPU P0, RZ, desc[UR8][R14.64+0xc], R19 ;  /* 0x80000c130eff79a2 */ /* 0x0007e2000c10f308 */
[----:B------:R-:W-:Y:S04]  /*3010*/  BSSY.RECONVERGENT B4, `(.L_x_113) ;  /* 0x0000016000047945 */ /* 0x000fe80003800200 */
[----:B---3--:R-:W-:Y:S05]  /*3020*/  @P0 BRA `(.L_x_114) ;  /* 0x0000000000500947 */ /* 0x008fea0003800000 */
[----:B------:R-:W3:Y:S02]  /*3030*/  QSPC.E.S P0, RZ, [R14+0xc] ;  /* 0x00000c000eff73aa */ /* 0x000ee40000000500 */
[----:B---3--:R-:W-:Y:S05]  /*3040*/  @!P0 BRA `(.L_x_115) ;  /* 0x00000000001c8947 */ /* 0x008fea0003800000 */
[----:B------:R-:W-:-:S04]  /*3050*/  MOV R16, R14 ;  /* 0x0000000e00107202 */ /* 0x000fc80000000f00 */
[----:B------:R-:W-:-:S07]  /*3060*/  MOV R20, R16 ;  /* 0x0000001000147202 */ /* 0x000fce0000000f00 */
.L_x_116:
[----:B------:R-:W0:Y:S02]  /*3070*/  LDS R16, [R20+0xc] ;  /* 0x00000c0014107984 */ /* 0x000e240000000800 */
[----:B012---:R-:W-:-:S05]  /*3080*/  FADD R17, R19, R16 ;  /* 0x0000001013117221 */ /* 0x007fca0000000000 */
[----:B------:R-:W0:Y:S02]  /*3090*/  ATOMS.CAST.SPIN P0, [R20+0xc], R16, R17 ;  /* 0x00000c101400758d */ /* 0x000e240001800011 */
[----:B0-----:R-:W-:Y:S05]  /*30a0*/  @!P0 BRA `(.L_x_116) ;  /* 0xfffffffc00f08947 */ /* 0x001fea000383ffff */
[----:B------:R-:W-:Y:S05]  /*30b0*/  BRA `(.L_x_114) ;  /* 0x00000000002c7947 */ /* 0x000fea0003800000 */
.L_x_115:
[----:B------:R-:W3:Y:S02]  /*30c0*/  QSPC.E.D P0, RZ, [R14+0xc] ;  /* 0x00000c000eff73aa */ /* 0x000ee40000000700 */
[----:B---3--:R-:W-:Y:S05]  /*30d0*/  @!P0 BRA `(.L_x_117) ;  /* 0x0000000000188947 */ /* 0x008fea0003800000 */
.L_x_118:
[----:B------:R-:W0:Y:S02]  /*30e0*/  LD.E R16, [R14+0xc] ;  /* 0x0000000c0e107980 */ /* 0x000e240000100900 */
[----:B012---:R-:W-:-:S06]  /*30f0*/  FADD R17, R19, R16 ;  /* 0x0000001013117221 */ /* 0x007fcc0000000000 */
[----:B------:R-:W2:Y:S02]  /*3100*/  ATOM.E.CAST.SPIN PT, R17, [R14+0xc], R16, R17 ;  /* 0x00000c100e11738b */ /* 0x000ea400019e0111 */
[----:B--2---:R-:W-:-:S13]  /*3110*/  ISETP.EQ.U32.AND P0, PT, R17, 0x1, PT ;  /* 0x000000011100780c */ /* 0x004fda0003f02070 */
[----:B------:R-:W-:Y:S05]  /*3120*/  @!P0 BRA `(.L_x_118) ;  /* 0xfffffffc00ec8947 */ /* 0x000fea000383ffff */
[----:B------:R-:W-:Y:S05]  /*3130*/  BRA `(.L_x_114) ;  /* 0x00000000000c7947 */ /* 0x000fea0003800000 */
.L_x_117:
[----:B------:R-:W0:Y:S02]  /*3140*/  LD.E R16, desc[UR8][R14.64+0xc] ;  /* 0x00000c080e107980 */ /* 0x000e24000c101900 */
[----:B012---:R-:W-:-:S05]  /*3150*/  FADD R17, R19, R16 ;  /* 0x0000001013117221 */ /* 0x007fca0000000000 */
[----:B------:R3:W-:Y:S02]  /*3160*/  ST.E desc[UR8][R14.64+0xc], R17 ;  /* 0x00000c110e007985 */ /* 0x0007e4000c101908 */
.L_x_114:
[----:B------:R-:W-:Y:S05]  /*3170*/  BSYNC.RECONVERGENT B4 ;  /* 0x0000000000047941 */ /* 0x000fea0003800200 */
.L_x_113:
[----:B------:R-:W4:Y:S02]  /*3180*/  LD.E R16, desc[UR8][R12.64+0x10] ;  /* 0x000010080c107980 */ /* 0x000f24000c101900 */
[----:B----4-:R-:W-:-:S05]  /*3190*/  FMUL.D2 R19, R16, -0.10000000149011611938 ;  /* 0xbdcccccd10137820 */ /* 0x010fca0000300000 */
[----:B------:R4:W-:Y:S01]  /*31a0*/  ATOM.E.ADD.F32.FTZ.RN.STRONG.GPU P0, RZ, desc[UR8][R14.64+0x10], R19 ;  /* 0x800010130eff79a2 */ /* 0x0009e2000c10f308 */
[----:B------:R-:W-:Y:S04]  /*31b0*/  BSSY.RECONVERGENT B4, `(.L_x_119) ;  /* 0x0000016000047945 */ /* 0x000fe80003800200 */
[----:B----4-:R-:W-:Y:S05]  /*31c0*/  @P0 BRA `(.L_x_120) ;  /* 0x0000000000500947 */ /* 0x010fea0003800000 */
[----:B------:R-:W4:Y:S02]  /*31d0*/  QSPC.E.S P0, RZ, [R14+0x10] ;  /* 0x000010000eff73aa */ /* 0x000f240000000500 */
[----:B----4-:R-:W-:Y:S05]  /*31e0*/  @!P0 BRA `(.L_x_121) ;  /* 0x00000000001c8947 */ /* 0x010fea0003800000 */
[----:B------:R-:W-:-:S04]  /*31f0*/  MOV R16, R14 ;  /* 0x0000000e00107202 */ /* 0x000fc80000000f00 */
[----:B------:R-:W-:-:S07]  /*3200*/  MOV R20, R16 ;  /* 0x0000001000147202 */ /* 0x000fce0000000f00 */
.L_x_122:
[----:B------:R-:W0:Y:S02]  /*3210*/  LDS R16, [R20+0x10] ;  /* 0x0000100014107984 */ /* 0x000e240000000800 */
[----:B0123--:R-:W-:-:S05]  /*3220*/  FADD R17, R19, R16 ;  /* 0x0000001013117221 */ /* 0x00ffca0000000000 */
[----:B------:R-:W0:Y:S02]  /*3230*/  ATOMS.CAST.SPIN P0, [R20+0x10], R16, R17 ;  /* 0x000010101400758d */ /* 0x000e240001800011 */
[----:B0-----:R-:W-:Y:S05]  /*3240*/  @!P0 BRA `(.L_x_122) ;  /* 0xfffffffc00f08947 */ /* 0x001fea000383ffff */
[----:B------:R-:W-:Y:S05]  /*3250*/  BRA `(.L_x_120) ;  /* 0x00000000002c7947 */ /* 0x000fea0003800000 */
.L_x_121:
[----:B------:R-:W4:Y:S02]  /*3260*/  QSPC.E.D P0, RZ, [R14+0x10] ;  /* 0x000010000eff73aa */ /* 0x000f240000000700 */
[----:B----4-:R-:W-:Y:S05]  /*3270*/  @!P0 BRA `(.L_x_123) ;  /* 0x0000000000188947 */ /* 0x010fea0003800000 */
.L_x_124:
[----:B------:R-:W0:Y:S02]  /*3280*/  LD.E R16, [R14+0x10] ;  /* 0x000000100e107980 */ /* 0x000e240000100900 */
[----:B0123--:R-:W-:-:S06]  /*3290*/  FADD R17, R19, R16 ;  /* 0x0000001013117221 */ /* 0x00ffcc0000000000 */
[----:B------:R-:W2:Y:S02]  /*32a0*/  ATOM.E.CAST.SPIN PT, R17, [R14+0x10], R16, R17 ;  /* 0x000010100e11738b */ /* 0x000ea400019e0111 */
[----:B--2---:R-:W-:-:S13]  /*32b0*/  ISETP.EQ.U32.AND P0, PT, R17, 0x1, PT ;  /* 0x000000011100780c */ /* 0x004fda0003f02070 */
[----:B------:R-:W-:Y:S05]  /*32c0*/  @!P0 BRA `(.L_x_124) ;  /* 0xfffffffc00ec8947 */ /* 0x000fea000383ffff */
[----:B------:R-:W-:Y:S05]  /*32d0*/  BRA `(.L_x_120) ;  /* 0x00000000000c7947 */ /* 0x000fea0003800000 */
.L_x_123:
[----:B------:R-:W0:Y:S02]  /*32e0*/  LD.E R16, desc[UR8][R14.64+0x10] ;  /* 0x000010080e107980 */ /* 0x000e24000c101900 */
[----:B0123--:R-:W-:-:S05]  /*32f0*/  FADD R17, R19, R16 ;  /* 0x0000001013117221 */ /* 0x00ffca0000000000 */
[----:B------:R4:W-:Y:S02]  /*3300*/  ST.E desc[UR8][R14.64+0x10], R17 ;  /* 0x000010110e007985 */ /* 0x0009e4000c101908 */
.L_x_120:
[----:B------:R-:W-:Y:S05]  /*3310*/  BSYNC.RECONVERGENT B4 ;  /* 0x0000000000047941 */ /* 0x000fea0003800200 */
.L_x_119:
[----:B------:R-:W5:Y:S02]  /*3320*/  LD.E R16, desc[UR8][R12.64+0x14] ;  /* 0x000014080c107980 */ /* 0x000f64000c101900 */
[----:B-----5:R-:W-:-:S05]  /*3330*/  FMUL.D2 R19, R16, -0.10000000149011611938 ;  /* 0xbdcccccd10137820 */ /* 0x020fca0000300000 */
[----:B------:R5:W-:Y:S01]  /*3340*/  ATOM.E.ADD.F32.FTZ.RN.STRONG.GPU P0, RZ, desc[UR8][R14.64+0x14], R19 ;  /* 0x800014130eff79a2 */ /* 0x000be2000c10f308 */
[----:B------:R-:W-:Y:S04]  /*3350*/  BSSY.RECONVERGENT B4, `(.L_x_125) ;  /* 0x0000016000047945 */ /* 0x000fe80003800200 */
[----:B-----5:R-:W-:Y:S05]  /*3360*/  @P0 BRA `(.L_x_126) ;  /* 0x0000000000500947 */ /* 0x020fea0003800000 */
[----:B------:R-:W5:Y:S02]  /*3370*/  QSPC.E.S P0, RZ, [R14+0x14] ;  /* 0x000014000eff73aa */ /* 0x000f640000000500 */
[----:B-----5:R-:W-:Y:S05]  /*3380*/  @!P0 BRA `(.L_x_127) ;  /* 0x00000000001c8947 */ /* 0x020fea0003800000 */
[----:B------:R-:W-:-:S04]  /*3390*/  MOV R16, R14 ;  /* 0x0000000e00107202 */ /* 0x000fc80000000f00 */
[----:B------:R-:W-:-:S07]  /*33a0*/  MOV R20, R16 ;  /* 0x0000001000147202 */ /* 0x000fce0000000f00 */
.L_x_128:
[----:B------:R-:W0:Y:S02]  /*33b0*/  LDS R16, [R20+0x14] ;  /* 0x0000140014107984 */ /* 0x000e240000000800 */
[----:B01234-:R-:W-:-:S05]  /*33c0*/  FADD R17, R19, R16 ;  /* 0x0000001013117221 */ /* 0x01ffca0000000000 */
[----:B------:R-:W0:Y:S02]  /*33d0*/  ATOMS.CAST.SPIN P0, [R20+0x14], R16, R17 ;  /* 0x000014101400758d */ /* 0x000e240001800011 */
[----:B0-----:R-:W-:Y:S05]  /*33e0*/  @!P0 BRA `(.L_x_128) ;  /* 0xfffffffc00f08947 */ /* 0x001fea000383ffff */
[----:B------:R-:W-:Y:S05]  /*33f0*/  BRA `(.L_x_126) ;  /* 0x00000000002c7947 */ /* 0x000fea0003800000 */
.L_x_127:
[----:B------:R-:W5:Y:S02]  /*3400*/  QSPC.E.D P0, RZ, [R14+0x14] ;  /* 0x000014000eff73aa */ /* 0x000f640000000700 */
[----:B-----5:R-:W-:Y:S05]  /*3410*/  @!P0 BRA `(.L_x_129) ;  /* 0x0000000000188947 */ /* 0x020fea0003800000 */
.L_x_130:
[----:B------:R-:W0:Y:S02]  /*3420*/  LD.E R16, [R14+0x14] ;  /* 0x000000140e107980 */ /* 0x000e240000100900 */
[----:B01234-:R-:W-:-:S06]  /*3430*/  FADD R17, R19, R16 ;  /* 0x0000001013117221 */ /* 0x01ffcc0000000000 */
[----:B------:R-:W2:Y:S02]  /*3440*/  ATOM.E.CAST.SPIN PT, R17, [R14+0x14], R16, R17 ;  /* 0x000014100e11738b */ /* 0x000ea400019e0111 */
[----:B--2---:R-:W-:-:S13]  /*3450*/  ISETP.EQ.U32.AND P0, PT, R17, 0x1, PT ;  /* 0x000000011100780c */ /* 0x004fda0003f02070 */
[----:B------:R-:W-:Y:S05]  /*3460*/  @!P0 BRA `(.L_x_130) ;  /* 0xfffffffc00ec8947 */ /* 0x000fea000383ffff */
[----:B------:R-:W-:Y:S05]  /*3470*/  BRA `(.L_x_126) ;  /* 0x00000000000c7947 */ /* 0x000fea0003800000 */
.L_x_129:
[----:B------:R-:W0:Y:S02]  /*3480*/  LD.E R16, desc[UR8][R14.64+0x14] ;  /* 0x000014080e107980 */ /* 0x000e24000c101900 */
[----:B01234-:R-:W-:-:S05]  /*3490*/  FADD R17, R19, R16 ;  /* 0x0000001013117221 */ /* 0x01ffca0000000000 */
[----:B------:R0:W-:Y:S02]  /*34a0*/  ST.E desc[UR8][R14.64+0x14], R17 ;  /* 0x000014110e007985 */ /* 0x0001e4000c101908 */
.L_x_126:
[----:B------:R-:W-:Y:S05]  /*34b0*/  BSYNC.RECONVERGENT B4 ;  /* 0x0000000000047941 */ /* 0x000fea0003800200 */
.L_x_125:
        /* <DEDUP_REMOVED lines=9> */
.L_x_134:
[----:B------:R-:W0:Y:S02]  /*3550*/  LDS R16, [R20+0x18] ;  /* 0x0000180014107984 */ /* 0x000e240000000800 */
[----:B01234-:R-:W-:-:S05]  /*3560*/  FADD R17, R19, R16 ;  /* 0x0000001013117221 */ /* 0x01ffca0000000000 */
[----:B------:R-:W0:Y:S02]  /*3570*/  ATOMS.CAST.SPIN P0, [R20+0x18], R16, R17 ;  /* 0x000018101400758d */ /* 0x000e240001800011 */
[----:B0-----:R-:W-:Y:S05]  /*3580*/  @!P0 BRA `(.L_x_134) ;  /* 0xfffffffc00f08947 */ /* 0x001fea000383ffff */
[----:B------:R-:W-:Y:S05]  /*3590*/  BRA `(.L_x_132) ;  /* 0x00000000002c7947 */ /* 0x000fea0003800000 */
.L_x_133:
[----:B------:R-:W5:Y:S02]  /*35a0*/  QSPC.E.D P0, RZ, [R14+0x18] ;  /* 0x000018000eff73aa */ /* 0x000f640000000700 */
[----:B-----5:R-:W-:Y:S05]  /*35b0*/  @!P0 BRA `(.L_x_135) ;  /* 0x0000000000188947 */ /* 0x020fea0003800000 */
.L_x_136:
[----:B------:R-:W0:Y:S02]  /*35c0*/  LD.E R16, [R14+0x18] ;  /* 0x000000180e107980 */ /* 0x000e240000100900 */
[----:B01234-:R-:W-:-:S06]  /*35d0*/  FADD R17, R19, R16 ;  /* 0x0000001013117221 */ /* 0x01ffcc0000000000 */
[----:B------:R-:W2:Y:S02]  /*35e0*/  ATOM.E.CAST.SPIN PT, R17, [R14+0x18], R16, R17 ;  /* 0x000018100e11738b */ /* 0x000ea400019e0111 */
[----:B--2---:R-:W-:-:S13]  /*35f0*/  ISETP.EQ.U32.AND P0, PT, R17, 0x1, PT ;  /* 0x000000011100780c */ /* 0x004fda0003f02070 */
[----:B------:R-:W-:Y:S05]  /*3600*/  @!P0 BRA `(.L_x_136) ;  /* 0xfffffffc00ec8947 */ /* 0x000fea000383ffff */
[----:B------:R-:W-:Y:S05]  /*3610*/  BRA `(.L_x_132) ;  /* 0x00000000000c7947 */ /* 0x000fea0003800000 */
.L_x_135:
[----:B------:R-:W0:Y:S02]  /*3620*/  LD.E R16, desc[UR8][R14.64+0x18] ;  /* 0x000018080e107980 */ /* 0x000e24000c101900 */
[----:B01234-:R-:W-:-:S05]  /*3630*/  FADD R17, R19, R16 ;  /* 0x0000001013117221 */ /* 0x01ffca0000000000 */
[----:B------:R0:W-:Y:S02]  /*3640*/  ST.E desc[UR8][R14.64+0x18], R17 ;  /* 0x000018110e007985 */ /* 0x0001e4000c101908 */
.L_x_132:
[----:B------:R-:W-:Y:S05]  /*3650*/  BSYNC.RECONVERGENT B4 ;  /* 0x0000000000047941 */ /* 0x000fea0003800200 */
.L_x_131:
        /* <DEDUP_REMOVED lines=9> */
.L_x_140:
[----:B------:R-:W0:Y:S02]  /*36f0*/  LDS R16, [R20+0x1c] ;  /* 0x00001c0014107984 */ /* 0x000e240000000800 */
[----:B01234-:R-:W-:-:S05]  /*3700*/  FADD R17, R19, R16 ;  /* 0x0000001013117221 */ /* 0x01ffca0000000000 */
[----:B------:R-:W0:Y:S02]  /*3710*/  ATOMS.CAST.SPIN P0, [R20+0x1c], R16, R17 ;  /* 0x00001c101400758d */ /* 0x000e240001800011 */
[----:B0-----:R-:W-:Y:S05]  /*3720*/  @!P0 BRA `(.L_x_140) ;  /* 0xfffffffc00f08947 */ /* 0x001fea000383ffff */
[----:B------:R-:W-:Y:S05]  /*3730*/  BRA `(.L_x_138) ;  /* 0x00000000002c7947 */ /* 0x000fea0003800000 */
.L_x_139:
[----:B------:R-:W5:Y:S02]  /*3740*/  QSPC.E.D P0, RZ, [R14+0x1c] ;  /* 0x00001c000eff73aa */ /* 0x000f640000000700 */
[----:B-----5:R-:W-:Y:S05]  /*3750*/  @!P0 BRA `(.L_x_141) ;  /* 0x0000000000188947 */ /* 0x020fea0003800000 */
.L_x_142:
[----:B------:R-:W0:Y:S02]  /*3760*/  LD.E R16, [R14+0x1c] ;  /* 0x0000001c0e107980 */ /* 0x000e240000100900 */
[----:B01234-:R-:W-:-:S06]  /*3770*/  FADD R17, R19, R16 ;  /* 0x0000001013117221 */ /* 0x01ffcc0000000000 */
[----:B------:R-:W2:Y:S02]  /*3780*/  ATOM.E.CAST.SPIN PT, R17, [R14+0x1c], R16, R17 ;  /* 0x00001c100e11738b */ /* 0x000ea400019e0111 */
[----:B--2---:R-:W-:-:S13]  /*3790*/  ISETP.EQ.U32.AND P0, PT, R17, 0x1, PT ;  /* 0x000000011100780c */ /* 0x004fda0003f02070 */
[----:B------:R-:W-:Y:S05]  /*37a0*/  @!P0 BRA `(.L_x_142) ;  /* 0xfffffffc00ec8947 */ /* 0x000fea000383ffff */
[----:B------:R-:W-:Y:S05]  /*37b0*/  BRA `(.L_x_138) ;  /* 0x00000000000c7947 */ /* 0x000fea0003800000 */
.L_x_141:
[----:B------:R-:W0:Y:S02]  /*37c0*/  LD.E R16, desc[UR8][R14.64+0x1c] ;  /* 0x00001c080e107980 */ /* 0x000e24000c101900 */
[----:B01234-:R-:W-:-:S05]  /*37d0*/  FADD R17, R19, R16 ;  /* 0x0000001013117221 */ /* 0x01ffca0000000000 */
[----:B------:R0:W-:Y:S02]  /*37e0*/  ST.E desc[UR8][R14.64+0x1c], R17 ;  /* 0x00001c110e007985 */ /* 0x0001e4000c101908 */
.L_x_138:
[----:B------:R-:W-:Y:S05]  /*37f0*/  BSYNC.RECONVERGENT B4 ;  /* 0x0000000000047941 */ /* 0x000fea0003800200 */
.L_x_137:
        /* <DEDUP_REMOVED lines=9> */
.L_x_146:
[----:B------:R-:W0:Y:S02]  /*3890*/  LDS R16, [R20+0x20] ;  /* 0x0000200014107984 */ /* 0x000e240000000800 */
[----:B01234-:R-:W-:-:S05]  /*38a0*/  FADD R17, R19, R16 ;  /* 0x0000001013117221 */ /* 0x01ffca0000000000 */
[----:B------:R-:W0:Y:S02]  /*38b0*/  ATOMS.CAST.SPIN P0, [R20+0x20], R16, R17 ;  /* 0x000020101400758d */ /* 0x000e240001800011 */
[----:B0-----:R-:W-:Y:S05]  /*38c0*/  @!P0 BRA `(.L_x_146) ;  /* 0xfffffffc00f08947 */ /* 0x001fea000383ffff */
[----:B------:R-:W-:Y:S05]  /*38d0*/  BRA `(.L_x_144) ;  /* 0x00000000002c7947 */ /* 0x000fea0003800000 */
.L_x_145:
[----:B------:R-:W5:Y:S02]  /*38e0*/  QSPC.E.D P0, RZ, [R14+0x20] ;  /* 0x000020000eff73aa */ /* 0x000f640000000700 */
[----:B-----5:R-:W-:Y:S05]  /*38f0*/  @!P0 BRA `(.L_x_147) ;  /* 0x0000000000188947 */ /* 0x020fea0003800000 */
.L_x_148:
[----:B------:R-:W0:Y:S02]  /*3900*/  LD.E R16, [R14+0x20] ;  /* 0x000000200e107980 */ /* 0x000e240000100900 */
[----:B01234-:R-:W-:-:S06]  /*3910*/  FADD R17, R19, R16 ;  /* 0x0000001013117221 */ /* 0x01ffcc0000000000 */
[----:B------:R-:W2:Y:S02]  /*3920*/  ATOM.E.CAST.SPIN PT, R17, [R14+0x20], R16, R17 ;  /* 0x000020100e11738b */ /* 0x000ea400019e0111 */
[----:B--2---:R-:W-:-:S13]  /*3930*/  ISETP.EQ.U32.AND P0, PT, R17, 0x1, PT ;  /* 0x000000011100780c */ /* 0x004fda0003f02070 */
[----:B------:R-:W-:Y:S05]  /*3940*/  @!P0 BRA `(.L_x_148) ;  /* 0xfffffffc00ec8947 */ /* 0x000fea000383ffff */
[----:B------:R-:W-:Y:S05]  /*3950*/  BRA `(.L_x_144) ;  /* 0x00000000000c7947 */ /* 0x000fea0003800000 */
.L_x_147:
[----:B------:R-:W0:Y:S02]  /*3960*/  LD.E R16, desc[UR8][R14.64+0x20] ;  /* 0x000020080e107980 */ /* 0x000e24000c101900 */
[----:B01234-:R-:W-:-:S05]  /*3970*/  FADD R17, R19, R16 ;  /* 0x0000001013117221 */ /* 0x01ffca0000000000 */
[----:B------:R0:W-:Y:S02]  /*3980*/  ST.E desc[UR8][R14.64+0x20], R17 ;  /* 0x000020110e007985 */ /* 0x0001e4000c101908 */
.L_x_144:
[----:B------:R-:W-:Y:S05]  /*3990*/  BSYNC.RECONVERGENT B4 ;  /* 0x0000000000047941 */ /* 0x000fea0003800200 */
.L_x_143:
        /* <DEDUP_REMOVED lines=9> */
.L_x_152:
[----:B------:R-:W0:Y:S02]  /*3a30*/  LDS R16, [R20+0x24] ;  /* 0x0000240014107984 */ /* 0x000e240000000800 */
[----:B01234-:R-:W-:-:S05]  /*3a40*/  FADD R17, R19, R16 ;  /* 0x0000001013117221 */ /* 0x01ffca0000000000 */
[----:B------:R-:W0:Y:S02]  /*3a50*/  ATOMS.CAST.SPIN P0, [R20+0x24], R16, R17 ;  /* 0x000024101400758d */ /* 0x000e240001800011 */
[----:B0-----:R-:W-:Y:S05]  /*3a60*/  @!P0 BRA `(.L_x_152) ;  /* 0xfffffffc00f08947 */ /* 0x001fea000383ffff */
[----:B------:R-:W-:Y:S05]  /*3a70*/  BRA `(.L_x_150) ;  /* 0x00000000002c7947 */ /* 0x000fea0003800000 */
.L_x_151:
[----:B------:R-:W5:Y:S02]  /*3a80*/  QSPC.E.D P0, RZ, [R14+0x24] ;  /* 0x000024000eff73aa */ /* 0x000f640000000700 */
[----:B-----5:R-:W-:Y:S05]  /*3a90*/  @!P0 BRA `(.L_x_153) ;  /* 0x0000000000188947 */ /* 0x020fea0003800000 */
.L_x_154:
[----:B------:R-:W0:Y:S02]  /*3aa0*/  LD.E R16, [R14+0x24] ;  /* 0x000000240e107980 */ /* 0x000e240000100900 */
[----:B01234-:R-:W-:-:S06]  /*3ab0*/  FADD R17, R19, R16 ;  /* 0x0000001013117221 */ /* 0x01ffcc0000000000 */
[----:B------:R-:W2:Y:S02]  /*3ac0*/  ATOM.E.CAST.SPIN PT, R17, [R14+0x24], R16, R17 ;  /* 0x000024100e11738b */ /* 0x000ea400019e0111 */
[----:B--2---:R-:W-:-:S13]  /*3ad0*/  ISETP.EQ.U32.AND P0, PT, R17, 0x1, PT ;  /* 0x000000011100780c */ /* 0x004fda0003f02070 */
[----:B------:R-:W-:Y:S05]  /*3ae0*/  @!P0 BRA `(.L_x_154) ;  /* 0xfffffffc00ec8947 */ /* 0x000fea000383ffff */
[----:B------:R-:W-:Y:S05]  /*3af0*/  BRA `(.L_x_150) ;  /* 0x00000000000c7947 */ /* 0x000fea0003800000 */
.L_x_153:
[----:B------:R-:W0:Y:S02]  /*3b00*/  LD.E R16, desc[UR8][R14.64+0x24] ;  /* 0x000024080e107980 */ /* 0x000e24000c101900 */
[----:B01234-:R-:W-:-:S05]  /*3b10*/  FADD R17, R19, R16 ;  /* 0x0000001013117221 */ /* 0x01ffca0000000000 */
[----:B------:R0:W-:Y:S02]  /*3b20*/  ST.E desc[UR8][R14.64+0x24], R17 ;  /* 0x000024110e007985 */ /* 0x0001e4000c101908 */
.L_x_150:
[----:B------:R-:W-:Y:S05]  /*3b30*/  BSYNC.RECONVERGENT B4 ;  /* 0x0000000000047941 */ /* 0x000fea0003800200 */
.L_x_149:
        /* <DEDUP_REMOVED lines=9> */
.L_x_158:
[----:B------:R-:W0:Y:S02]  /*3bd0*/  LDS R16, [R20+0x28] ;  /* 0x0000280014107984 */ /* 0x000e240000000800 */
[----:B01234-:R-:W-:-:S05]  /*3be0*/  FADD R17, R19, R16 ;  /* 0x0000001013117221 */ /* 0x01ffca0000000000 */
[----:B------:R-:W0:Y:S02]  /*3bf0*/  ATOMS.CAST.SPIN P0, [R20+0x28], R16, R17 ;  /* 0x000028101400758d */ /* 0x000e240001800011 */
[----:B0-----:R-:W-:Y:S05]  /*3c00*/  @!P0 BRA `(.L_x_158) ;  /* 0xfffffffc00f08947 */ /* 0x001fea000383ffff */
[----:B------:R-:W-:Y:S05]  /*3c10*/  BRA `(.L_x_156) ;  /* 0x00000000002c7947 */ /* 0x000fea0003800000 */
.L_x_157:
[----:B------:R-:W5:Y:S02]  /*3c20*/  QSPC.E.D P0, RZ, [R14+0x28] ;  /* 0x000028000eff73aa */ /* 0x000f640000000700 */
[----:B-----5:R-:W-:Y:S05]  /*3c30*/  @!P0 BRA `(.L_x_159) ;  /* 0x0000000000188947 */ /* 0x020fea0003800000 */
.L_x_160:
[----:B------:R-:W0:Y:S02]  /*3c40*/  LD.E R16, [R14+0x28] ;  /* 0x000000280e107980 */ /* 0x000e240000100900 */
[----:B01234-:R-:W-:-:S06]  /*3c50*/  FADD R17, R19, R16 ;  /* 0x0000001013117221 */ /* 0x01ffcc0000000000 */
[----:B------:R-:W2:Y:S02]  /*3c60*/  ATOM.E.CAST.SPIN PT, R17, [R14+0x28], R16, R17 ;  /* 0x000028100e11738b */ /* 0x000ea400019e0111 */
[----:B--2---:R-:W-:-:S13]  /*3c70*/  ISETP.EQ.U32.AND P0, PT, R17, 0x1, PT ;  /* 0x000000011100780c */ /* 0x004fda0003f02070 */
[----:B------:R-:W-:Y:S05]  /*3c80*/  @!P0 BRA `(.L_x_160) ;  /* 0xfffffffc00ec8947 */ /* 0x000fea000383ffff */
[----:B------:R-:W-:Y:S05]  /*3c90*/  BRA `(.L_x_156) ;  /* 0x00000000000c7947 */ /* 0x000fea0003800000 */
.L_x_159:
[----:B------:R-:W0:Y:S02]  /*3ca0*/  LD.E R16, desc[UR8][R14.64+0x28] ;  /* 0x000028080e107980 */ /* 0x000e24000c101900 */
[----:B01234-:R-:W-:-:S05]  /*3cb0*/  FADD R17, R19, R16 ;  /* 0x0000001013117221 */ /* 0x01ffca0000000000 */
[----:B------:R0:W-:Y:S02]  /*3cc0*/  ST.E desc[UR8][R14.64+0x28], R17 ;  /* 0x000028110e007985 */ /* 0x0001e4000c101908 */
.L_x_156:
[----:B------:R-:W-:Y:S05]  /*3cd0*/  BSYNC.RECONVERGENT B4 ;  /* 0x0000000000047941 */ /* 0x000fea0003800200 */
.L_x_155:
        /* <DEDUP_REMOVED lines=9> */
.L_x_164:
[----:B------:R-:W0:Y:S02]  /*3d70*/  LDS R16, [R20+0x2c] ;  /* 0x00002c0014107984 */ /* 0x000e240000000800 */
[----:B01234-:R-:W-:-:S05]  /*3d80*/  FADD R17, R19, R16 ;  /* 0x0000001013117221 */ /* 0x01ffca0000000000 */
[----:B------:R-:W0:Y:S02]  /*3d90*/  ATOMS.CAST.SPIN P0, [R20+0x2c], R16, R17 ;  /* 0x00002c101400758d */ /* 0x000e240001800011 */
[----:B0-----:R-:W-:Y:S05]  /*3da0*/  @!P0 BRA `(.L_x_164) ;  /* 0xfffffffc00f08947 */ /* 0x001fea000383ffff */
[----:B------:R-:W-:Y:S05]  /*3db0*/  BRA `(.L_x_162) ;  /* 0x00000000002c7947 */ /* 0x000fea0003800000 */
.L_x_163:
[----:B------:R-:W5:Y:S02]  /*3dc0*/  QSPC.E.D P0, RZ, [R14+0x2c] ;  /* 0x00002c000eff73aa */ /* 0x000f640000000700 */
[----:B-----5:R-:W-:Y:S05]  /*3dd0*/  @!P0 BRA `(.L_x_165) ;  /* 0x0000000000188947 */ /* 0x020fea0003800000 */
.L_x_166:
[----:B------:R-:W0:Y:S02]  /*3de0*/  LD.E R16, [R14+0x2c] ;  /* 0x0000002c0e107980 */ /* 0x000e240000100900 */
[----:B01234-:R-:W-:-:S06]  /*3df0*/  FADD R17, R19, R16 ;  /* 0x0000001013117221 */ /* 0x01ffcc0000000000 */
[----:B------:R-:W2:Y:S02]  /*3e00*/  ATOM.E.CAST.SPIN PT, R17, [R14+0x2c], R16, R17 ;  /* 0x00002c100e11738b */ /* 0x000ea400019e0111 */
[----:B--2---:R-:W-:-:S13]  /*3e10*/  ISETP.EQ.U32.AND P0, PT, R17, 0x1, PT ;  /* 0x000000011100780c */ /* 0x004fda0003f02070 */
[----:B------:R-:W-:Y:S05]  /*3e20*/  @!P0 BRA `(.L_x_166) ;  /* 0xfffffffc00ec8947 */ /* 0x000fea000383ffff */
[----:B------:R-:W-:Y:S05]  /*3e30*/  BRA `(.L_x_162) ;  /* 0x00000000000c7947 */ /* 0x000fea0003800000 */
.L_x_165:
[----:B------:R-:W0:Y:S02]  /*3e40*/  LD.E R16, desc[UR8][R14.64+0x2c] ;  /* 0x00002c080e107980 */ /* 0x000e24000c101900 */
[----:B01234-:R-:W-:-:S05]  /*3e50*/  FADD R17, R19, R16 ;  /* 0x0000001013117221 */ /* 0x01ffca0000000000 */
[----:B------:R0:W-:Y:S02]  /*3e60*/  ST.E desc[UR8][R14.64+0x2c], R17 ;  /* 0x00002c110e007985 */ /* 0x0001e4000c101908 */
.L_x_162:
[----:B------:R-:W-:Y:S05]  /*3e70*/  BSYNC.RECONVERGENT B4 ;  /* 0x0000000000047941 */ /* 0x000fea0003800200 */
.L_x_161:
        /* <DEDUP_REMOVED lines=9> */
.L_x_170:
[----:B------:R-:W0:Y:S02]  /*3f10*/  LDS R16, [R20+0x30] ;  /* 0x0000300014107984 */ /* 0x000e240000000800 */
[----:B01234-:R-:W-:-:S05]  /*3f20*/  FADD R17, R19, R16 ;  /* 0x0000001013117221 */ /* 0x01ffca0000000000 */
[----:B------:R-:W0:Y:S02]  /*3f30*/  ATOMS.CAST.SPIN P0, [R20+0x30], R16, R17 ;  /* 0x000030101400758d */ /* 0x000e240001800011 */
[----:B0-----:R-:W-:Y:S05]  /*3f40*/  @!P0 BRA `(.L_x_170) ;  /* 0xfffffffc00f08947 */ /* 0x001fea000383ffff */
[----:B------:R-:W-:Y:S05]  /*3f50*/  BRA `(.L_x_168) ;  /* 0x00000000002c7947 */ /* 0x000fea0003800000 */
.L_x_169:
[----:B------:R-:W5:Y:S02]  /*3f60*/  QSPC.E.D P0, RZ, [R14+0x30] ;  /* 0x000030000eff73aa */ /* 0x000f640000000700 */
[----:B-----5:R-:W-:Y:S05]  /*3f70*/  @!P0 BRA `(.L_x_171) ;  /* 0x0000000000188947 */ /* 0x020fea0003800000 */
.L_x_172:
[----:B------:R-:W0:Y:S02]  /*3f80*/  LD.E R16, [R14+0x30] ;  /* 0x000000300e107980 */ /* 0x000e240000100900 */
[----:B01234-:R-:W-:-:S06]  /*3f90*/  FADD R17, R19, R16 ;  /* 0x0000001013117221 */ /* 0x01ffcc0000000000 */
[----:B------:R-:W2:Y:S02]  /*3fa0*/  ATOM.E.CAST.SPIN PT, R17, [R14+0x30], R16, R17 ;  /* 0x000030100e11738b */ /* 0x000ea400019e0111 */
[----:B--2---:R-:W-:-:S13]  /*3fb0*/  ISETP.EQ.U32.AND P0, PT, R17, 0x1, PT ;  /* 0x000000011100780c */ /* 0x004fda0003f02070 */
[----:B------:R-:W-:Y:S05]  /*3fc0*/  @!P0 BRA `(.L_x_172) ;  /* 0xfffffffc00ec8947 */ /* 0x000fea000383ffff */
[----:B------:R-:W-:Y:S05]  /*3fd0*/  BRA `(.L_x_168) ;  /* 0x00000000000c7947 */ /* 0x000fea0003800000 */
.L_x_171:
[----:B------:R-:W0:Y:S02]  /*3fe0*/  LD.E R16, desc[UR8][R14.64+0x30] ;  /* 0x000030080e107980 */ /* 0x000e24000c101900 */
[----:B01234-:R-:W-:-:S05]  /*3ff0*/  FADD R17, R19, R16 ;  /* 0x0000001013117221 */ /* 0x01ffca0000000000 */
[----:B------:R0:W-:Y:S02]  /*4000*/  ST.E desc[UR8][R14.64+0x30], R17 ;  /* 0x000030110e007985 */ /* 0x0001e4000c101908 */
.L_x_168:
[----:B------:R-:W-:Y:S05]  /*4010*/  BSYNC.RECONVERGENT B4 ;  /* 0x0000000000047941 */ /* 0x000fea0003800200 */
.L_x_167:
        /* <DEDUP_REMOVED lines=9> */
.L_x_176:
[----:B------:R-:W0:Y:S02]  /*40b0*/  LDS R16, [R20+0x34] ;  /* 0x0000340014107984 */ /* 0x000e240000000800 */
[----:B01234-:R-:W-:-:S05]  /*40c0*/  FADD R17, R19, R16 ;  /* 0x0000001013117221 */ /* 0x01ffca0000000000 */
[----:B------:R-:W0:Y:S02]  /*40d0*/  ATOMS.CAST.SPIN P0, [R20+0x34], R16, R17 ;  /* 0x000034101400758d */ /* 0x000e240001800011 */
[----:B0-----:R-:W-:Y:S05]  /*40e0*/  @!P0 BRA `(.L_x_176) ;  /* 0xfffffffc00f08947 */ /* 0x001fea000383ffff */
[----:B------:R-:W-:Y:S05]  /*40f0*/  BRA `(.L_x_174) ;  /* 0x00000000002c7947 */ /* 0x000fea0003800000 */
.L_x_175:
[----:B------:R-:W5:Y:S02]  /*4100*/  QSPC.E.D P0, RZ, [R14+0x34] ;  /* 0x000034000eff73aa */ /* 0x000f640000000700 */
[----:B-----5:R-:W-:Y:S05]  /*4110*/  @!P0 BRA `(.L_x_177) ;  /* 0x0000000000188947 */ /* 0x020fea0003800000 */
.L_x_178:
[----:B------:R-:W0:Y:S02]  /*4120*/  LD.E R16, [R14+0x34] ;  /* 0x000000340e107980 */ /* 0x000e240000100900 */
[----:B01234-:R-:W-:-:S06]  /*4130*/  FADD R17, R19, R16 ;  /* 0x0000001013117221 */ /* 0x01ffcc0000000000 */
[----:B------:R-:W2:Y:S02]  /*4140*/  ATOM.E.CAST.SPIN PT, R17, [R14+0x34], R16, R17 ;  /* 0x000034100e11738b */ /* 0x000ea400019e0111 */
[----:B--2---:R-:W-:-:S13]  /*4150*/  ISETP.EQ.U32.AND P0, PT, R17, 0x1, PT ;  /* 0x000000011100780c */ /* 0x004fda0003f02070 */
[----:B------:R-:W-:Y:S05]  /*4160*/  @!P0 BRA `(.L_x_178) ;  /* 0xfffffffc00ec8947 */ /* 0x000fea000383ffff */
[----:B------:R-:W-:Y:S05]  /*4170*/  BRA `(.L_x_174) ;  /* 0x00000000000c7947 */ /* 0x000fea0003800000 */
.L_x_177:
[----:B------:R-:W0:Y:S02]  /*4180*/  LD.E R16, desc[UR8][R14.64+0x34] ;  /* 0x000034080e107980 */ /* 0x000e24000c101900 */
[----:B01234-:R-:W-:-:S05]  /*4190*/  FADD R17, R19, R16 ;  /* 0x0000001013117221 */ /* 0x01ffca0000000000 */
[----:B------:R0:W-:Y:S02]  /*41a0*/  ST.E desc[UR8][R14.64+0x34], R17 ;  /* 0x000034110e007985 */ /* 0x0001e4000c101908 */
.L_x_174:
[----:B------:R-:W-:Y:S05]  /*41b0*/  BSYNC.RECONVERGENT B4 ;  /* 0x0000000000047941 */ /* 0x000fea0003800200 */
.L_x_173:
        /* <DEDUP_REMOVED lines=9> */
.L_x_182:
[----:B------:R-:W0:Y:S02]  /*4250*/  LDS R16, [R20+0x38] ;  /* 0x0000380014107984 */ /* 0x000e240000000800 */
[----:B01234-:R-:W-:-:S05]  /*4260*/  FADD R17, R19, R16 ;  /* 0x0000001013117221 */ /* 0x01ffca0000000000 */
[----:B------:R-:W0:Y:S02]  /*4270*/  ATOMS.CAST.SPIN P0, [R20+0x38], R16, R17 ;  /* 0x000038101400758d */ /* 0x000e240001800011 */
[----:B0-----:R-:W-:Y:S05]  /*4280*/  @!P0 BRA `(.L_x_182) ;  /* 0xfffffffc00f08947 */ /* 0x001fea000383ffff */
[----:B------:R-:W-:Y:S05]  /*4290*/  BRA `(.L_x_180) ;  /* 0x00000000002c7947 */ /* 0x000fea0003800000 */
.L_x_181:
[----:B------:R-:W5:Y:S02]  /*42a0*/  QSPC.E.D P0, RZ, [R14+0x38] ;  /* 0x000038000eff73aa */ /* 0x000f640000000700 */
[----:B-----5:R-:W-:Y:S05]  /*42b0*/  @!P0 BRA `(.L_x_183) ;  /* 0x0000000000188947 */ /* 0x020fea0003800000 */
.L_x_184:
[----:B------:R-:W0:Y:S02]  /*42c0*/  LD.E R16, [R14+0x38] ;  /* 0x000000380e107980 */ /* 0x000e240000100900 */
[----:B01234-:R-:W-:-:S06]  /*42d0*/  FADD R17, R19, R16 ;  /* 0x0000001013117221 */ /* 0x01ffcc0000000000 */
[----:B------:R-:W2:Y:S02]  /*42e0*/  ATOM.E.CAST.SPIN PT, R17, [R14+0x38], R16, R17 ;  /* 0x000038100e11738b */ /* 0x000ea400019e0111 */
[----:B--2---:R-:W-:-:S13]  /*42f0*/  ISETP.EQ.U32.AND P0, PT, R17, 0x1, PT ;  /* 0x000000011100780c */ /* 0x004fda0003f02070 */
[----:B------:R-:W-:Y:S05]  /*4300*/  @!P0 BRA `(.L_x_184) ;  /* 0xfffffffc00ec8947 */ /* 0x000fea000383ffff */
[----:B------:R-:W-:Y:S05]  /*4310*/  BRA `(.L_x_180) ;  /* 0x00000000000c7947 */ /* 0x000fea0003800000 */
.L_x_183:
[----:B------:R-:W0:Y:S02]  /*4320*/  LD.E R16, desc[UR8][R14.64+0x38] ;  /* 0x000038080e107980 */ /* 0x000e24000c101900 */
[----:B01234-:R-:W-:-:S05]  /*4330*/  FADD R17, R19, R16 ;  /* 0x0000001013117221 */ /* 0x01ffca0000000000 */
[----:B------:R0:W-:Y:S02]  /*4340*/  ST.E desc[UR8][R14.64+0x38], R17 ;  /* 0x000038110e007985 */ /* 0x0001e4000c101908 */
.L_x_180:
[----:B------:R-:W-:Y:S05]  /*4350*/  BSYNC.RECONVERGENT B4 ;  /* 0x0000000000047941 */ /* 0x000fea0003800200 */
.L_x_179:
[----:B------:R-:W0:Y:S02]  /*4360*/  LD.E R12, desc[UR8][R12.64+0x3c] ;  /* 0x00003c080c0c7980 */ /* 0x000e24000c101900 */
[----:B01234-:R-:W-:-:S05]  /*4370*/  FMUL.D2 R17, R12, -0.10000000149011611938 ;  /* 0xbdcccccd0c117820 */ /* 0x01ffca0000300000 */
[----:B------:R0:W-:Y:S01]  /*4380*/  ATOM.E.ADD.F32.FTZ.RN.STRONG.GPU P0, RZ, desc[UR8][R14.64+0x3c], R17 ;  /* 0x80003c110eff79a2 */ /* 0x0001e2000c10f308 */
[----:B------:R-:W-:Y:S04]  /*4390*/  BSSY.RECONVERGENT B4, `(.L_x_185) ;  /* 0x0000015000047945 */ /* 0x000fe80003800200 */
[----:B0-----:R-:W-:Y:S05]  /*43a0*/  @P0 BRA `(.L_x_186) ;  /* 0x00000000004c0947 */ /* 0x001fea0003800000 */
[----:B------:R-:W0:Y:S02]  /*43b0*/  QSPC.E.S P0, RZ, [R14+0x3c] ;  /* 0x00003c000eff73aa */ /* 0x000e240000000500 */
[----:B0-----:R-:W-:Y:S05]  /*43c0*/  @!P0 BRA `(.L_x_187) ;  /* 0x0000000000188947 */ /* 0x001fea0003800000 */
[----:B------:R-:W-:-:S07]  /*43d0*/  MOV R14, R14 ;  /* 0x0000000e000e7202 */ /* 0x000fce0000000f00 */
.L_x_188:
[----:B------:R-:W0:Y:S02]  /*43e0*/  LDS R12, [R14+0x3c] ;  /* 0x00003c000e0c7984 */ /* 0x000e240000000800 */
[----:B0-----:R-:W-:-:S05]  /*43f0*/  FADD R13, R17, R12 ;  /* 0x0000000c110d7221 */ /* 0x001fca0000000000 */
[----:B------:R-:W0:Y:S02]  /*4400*/  ATOMS.CAST.SPIN P0, [R14+0x3c], R12, R13 ;  /* 0x00003c0c0e00758d */ /* 0x000e24000180000d */
[----:B0-----:R-:W-:Y:S05]  /*4410*/  @!P0 BRA `(.L_x_188) ;  /* 0xfffffffc00f08947 */ /* 0x001fea000383ffff */
[----:B------:R-:W-:Y:S05]  /*4420*/  BRA `(.L_x_186) ;  /* 0x00000000002c7947 */ /* 0x000fea0003800000 */
.L_x_187:
[----:B------:R-:W0:Y:S02]  /*4430*/  QSPC.E.D P0, RZ, [R14+0x3c] ;  /* 0x00003c000eff73aa */ /* 0x000e240000000700 */
[----:B0-----:R-:W-:Y:S05]  /*4440*/  @!P0 BRA `(.L_x_189) ;  /* 0x0000000000188947 */ /* 0x001fea0003800000 */
.L_x_190:
[----:B------:R-:W2:Y:S02]  /*4450*/  LD.E R12, [R14+0x3c] ;  /* 0x0000003c0e0c7980 */ /* 0x000ea40000100900 */
[----:B--2---:R-:W-:-:S06]  /*4460*/  FADD R13, R17, R12 ;  /* 0x0000000c110d7221 */ /* 0x004fcc0000000000 */
[----:B------:R-:W2:Y:S02]  /*4470*/  ATOM.E.CAST.SPIN PT, R13, [R14+0x3c], R12, R13 ;  /* 0x00003c0c0e0d738b */ /* 0x000ea400019e010d */
[----:B--2---:R-:W-:-:S13]  /*4480*/  ISETP.EQ.U32.AND P0, PT, R13, 0x1, PT ;  /* 0x000000010d00780c */ /* 0x004fda0003f02070 */
[----:B------:R-:W-:Y:S05]  /*4490*/  @!P0 BRA `(.L_x_190) ;  /* 0xfffffffc00ec8947 */ /* 0x000fea000383ffff */
[----:B------:R-:W-:Y:S05]  /*44a0*/  BRA `(.L_x_186) ;  /* 0x00000000000c7947 */ /* 0x000fea0003800000 */
.L_x_189:
[----:B------:R-:W2:Y:S02]  /*44b0*/  LD.E R12, desc[UR8][R14.64+0x3c] ;  /* 0x00003c080e0c7980 */ /* 0x000ea4000c101900 */
[----:B--2---:R-:W-:-:S05]  /*44c0*/  FADD R13, R17, R12 ;  /* 0x0000000c110d7221 */ /* 0x004fca0000000000 */
[----:B------:R0:W-:Y:S02]  /*44d0*/  ST.E desc[UR8][R14.64+0x3c], R13 ;  /* 0x00003c0d0e007985 */ /* 0x0001e4000c101908 */
.L_x_186:
[----:B------:R-:W-:Y:S05]  /*44e0*/  BSYNC.RECONVERGENT B4 ;  /* 0x0000000000047941 */ /* 0x000fea0003800200 */
.L_x_185:
[----:B------:R-:W-:Y:S02]  /*44f0*/  IADD3 R3, PT, PT, R3, 0x10, RZ ;  /* 0x0000001003037810 */ /* 0x000fe40007ffe0ff */
[----:B------:R-:W-:-:S04]  /*4500*/  LOP3.LUT R12, R11, 0x7ffffff0, RZ, 0xc0, !PT ;  /* 0x7ffffff00b0c7812 */ /* 0x000fc800078ec0ff */
[----:B------:R-:W-:-:S13]  /*4510*/  ISETP.NE.AND P0, PT, R3, R12, PT ;  /* 0x0000000c0300720c */ /* 0x000fda0003f05270 */
[----:B------:R-:W-:Y:S05]  /*4520*/  @P0 BRA `(.L_x_191) ;  /* 0xffffffe400640947 */ /* 0x000fea000383ffff */
[----:B------:R-:W-:Y:S05]  /*4530*/  BSYNC.RECONVERGENT B2 ;  /* 0x0000000000027941 */ /* 0x000fea0003800200 */
.L_x_94:
[----:B------:R-:W-:-:S07]  /*4540*/  MOV R3, R12 ;  /* 0x0000000c00037202 */ /* 0x000fce0000000f00 */
.L_x_93:
[----:B------:R-:W-:Y:S05]  /*4550*/  BSYNC.RECONVERGENT B3 ;  /* 0x0000000000037941 */ /* 0x000fea0003800200 */
.L_x_92:
[----:B------:R-:W-:-:S13]  /*4560*/  ISETP.NE.AND P0, PT, R18, RZ, PT ;  /* 0x000000ff1200720c */ /* 0x000fda0003f05270 */
[----:B------:R-:W-:Y:S05]  /*4570*/  @!P0 BRA `(.L_x_91) ;  /* 0x0000001800848947 */ /* 0x000fea0003800000 */
[----:B------:R-:W-:Y:S01]  /*4580*/  ISETP.GE.U32.AND P0, PT, R18, 0x8, PT ;  /* 0x000000081200780c */ /* 0x000fe20003f06070 */
[----:B------:R-:W-:Y:S01]  /*4590*/  BSSY.RECONVERGENT B2, `(.L_x_192) ;  /* 0x00000d7000027945 */ /* 0x000fe20003800200 */
[----:B------:R-:W-:-:S11]  /*45a0*/  LOP3.LUT R18, R11, 0x7, RZ, 0xc0, !PT ;  /* 0x000000070b127812 */ /* 0x000fd600078ec0ff */
[----:B------:R-:W-:Y:S05]  /*45b0*/  @!P0 BRA `(.L_x_193) ;  /* 0x0000000c00508947 */ /* 0x000fea0003800000 */
        /* <DEDUP_REMOVED lines=13> */
.L_x_197:
[----:B------:R-:W0:Y:S02]  /*4690*/  LDS R16, [R20] ;  /* 0x0000000014107984 */ /* 0x000e240000000800 */
[----:B0-----:R-:W-:-:S05]  /*46a0*/  FADD R17, R19, R16 ;  /* 0x0000001013117221 */ /* 0x001fca0000000000 */
[----:B------:R-:W0:Y:S02]  /*46b0*/  ATOMS.CAST.SPIN P0, [R20], R16, R17 ;  /* 0x000000101400758d */ /* 0x000e240001800011 */
[----:B0-----:R-:W-:Y:S05]  /*46c0*/  @!P0 BRA `(.L_x_197) ;  /* 0xfffffffc00f08947 */ /* 0x001fea000383ffff */
[----:B------:R-:W-:Y:S05]  /*46d0*/  BRA `(.L_x_195) ;  /* 0x00000000002c7947 */ /* 0x000fea0003800000 */
.L_x_196:
[----:B------:R-:W0:Y:S02]  /*46e0*/  QSPC.E.D P0, RZ, [R14] ;  /* 0x000000000eff73aa */ /* 0x000e240000000700 */
[----:B0-----:R-:W-:Y:S05]  /*46f0*/  @!P0 BRA `(.L_x_198) ;  /* 0x0000000000188947 */ /* 0x001fea0003800000 */
.L_x_199:
[----:B------:R-:W2:Y:S02]  /*4700*/  LD.E R16, [R14] ;  /* 0x000000000e107980 */ /* 0x000ea40000100900 */
[----:B--2---:R-:W-:-:S06]  /*4710*/  FADD R17, R19, R16 ;  /* 0x0000001013117221 */ /* 0x004fcc0000000000 */
[----:B------:R-:W2:Y:S02]  /*4720*/  ATOM.E.CAST.SPIN PT, R17, [R14], R16, R17 ;  /* 0x000000100e11738b */ /* 0x000ea400019e0111 */
[----:B--2---:R-:W-:-:S13]  /*4730*/  ISETP.EQ.U32.AND P0, PT, R17, 0x1, PT ;  /* 0x000000011100780c */ /* 0x004fda0003f02070 */
[----:B------:R-:W-:Y:S05]  /*4740*/  @!P0 BRA `(.L_x_199) ;  /* 0xfffffffc00ec8947 */ /* 0x000fea000383ffff */
[----:B------:R-:W-:Y:S05]  /*4750*/  BRA `(.L_x_195) ;  /* 0x00000000000c7947 */ /* 0x000fea0003800000 */
.L_x_198:
[----:B------:R-:W2:Y:S02]  /*4760*/  LD.E R16, desc[UR8][R14.64] ;  /* 0x000000080e107980 */ /* 0x000ea4000c101900 */
[----:B--2---:R-:W-:-:S05]  /*4770*/  FADD R17, R19, R16 ;  /* 0x0000001013117221 */ /* 0x004fca0000000000 */
[----:B------:R0:W-:Y:S02]  /*4780*/  ST.E desc[UR8][R14.64], R17 ;  /* 0x000000110e007985 */ /* 0x0001e4000c101908 */
.L_x_195:
[----:B------:R-:W-:Y:S05]  /*4790*/  BSYNC.RECONVERGENT B3 ;  /* 0x0000000000037941 */ /* 0x000fea0003800200 */
.L_x_194:
        /* <DEDUP_REMOVED lines=9> */
.L_x_203:
[----:B------:R-:W0:Y:S02]  /*4830*/  LDS R16, [R20+0x4] ;  /* 0x0000040014107984 */ /* 0x000e240000000800 */
[----:B0-----:R-:W-:-:S05]  /*4840*/  FADD R17, R19, R16 ;  /* 0x0000001013117221 */ /* 0x001fca0000000000 */
[----:B------:R-:W0:Y:S02]  /*4850*/  ATOMS.CAST.SPIN P0, [R20+0x4], R16, R17 ;  /* 0x000004101400758d */ /* 0x000e240001800011 */
[----:B0-----:R-:W-:Y:S05]  /*4860*/  @!P0 BRA `(.L_x_203) ;  /* 0xfffffffc00f08947 */ /* 0x001fea000383ffff */
[----:B------:R-:W-:Y:S05]  /*4870*/  BRA `(.L_x_201) ;  /* 0x00000000002c7947 */ /* 0x000fea0003800000 */
.L_x_202:
[----:B------:R-:W1:Y:S02]  /*4880*/  QSPC.E.D P0, RZ, [R14+0x4] ;  /* 0x000004000eff73aa */ /* 0x000e640000000700 */
[----:B-1----:R-:W-:Y:S05]  /*4890*/  @!P0 BRA `(.L_x_204) ;  /* 0x0000000000188947 */ /* 0x002fea0003800000 */
.L_x_205:
[----:B------:R-:W0:Y:S02]  /*48a0*/  LD.E R16, [R14+0x4] ;  /* 0x000000040e107980 */ /* 0x000e240000100900 */
[----:B0-----:R-:W-:-:S06]  /*48b0*/  FADD R17, R19, R16 ;  /* 0x0000001013117221 */ /* 0x001fcc0000000000 */
[----:B------:R-:W2:Y:S02]  /*48c0*/  ATOM.E.CAST.SPIN PT, R17, [R14+0x4], R16, R17 ;  /* 0x000004100e11738b */ /* 0x000ea400019e0111 */
[----:B--2---:R-:W-:-:S13]  /*48d0*/  ISETP.EQ.U32.AND P0, PT, R17, 0x1, PT ;  /* 0x000000011100780c */ /* 0x004fda0003f02070 */
[----:B------:R-:W-:Y:S05]  /*48e0*/  @!P0 BRA `(.L_x_205) ;  /* 0xfffffffc00ec8947 */ /* 0x000fea000383ffff */
[----:B------:R-:W-:Y:S05]  /*48f0*/  BRA `(.L_x_201) ;  /* 0x00000000000c7947 */ /* 0x000fea0003800000 */
.L_x_204:
[----:B------:R-:W0:Y:S02]  /*4900*/  LD.E R16, desc[UR8][R14.64+0x4] ;  /* 0x000004080e107980 */ /* 0x000e24000c101900 */
[----:B0-----:R-:W-:-:S05]  /*4910*/  FADD R17, R19, R16 ;  /* 0x0000001013117221 */ /* 0x001fca0000000000 */
[----:B------:R1:W-:Y:S02]  /*4920*/  ST.E desc[UR8][R14.64+0x4], R17 ;  /* 0x000004110e007985 */ /* 0x0003e4000c101908 */
.L_x_201:
[----:B------:R-:W-:Y:S05]  /*4930*/  BSYNC.RECONVERGENT B3 ;  /* 0x0000000000037941 */ /* 0x000fea0003800200 */
.L_x_200:
        /* <DEDUP_REMOVED lines=9> */
.L_x_209:
[----:B------:R-:W0:Y:S02]  /*49d0*/  LDS R16, [R20+0x8] ;  /* 0x0000080014107984 */ /* 0x000e240000000800 */
[----:B01----:R-:W-:-:S05]  /*49e0*/  FADD R17, R19, R16 ;  /* 0x0000001013117221 */ /* 0x003fca0000000000 */
[----:B------:R-:W0:Y:S02]  /*49f0*/  ATOMS.CAST.SPIN P0, [R20+0x8], R16, R17 ;  /* 0x000008101400758d */ /* 0x000e240001800011 */
[----:B0-----:R-:W-:Y:S05]  /*4a00*/  @!P0 BRA `(.L_x_209) ;  /* 0xfffffffc00f08947 */ /* 0x001fea000383ffff */
[----:B------:R-:W-:Y:S05]  /*4a10*/  BRA `(.L_x_207) ;  /* 0x00000000002c7947 */ /* 0x000fea0003800000 */
.L_x_208:
[----:B------:R-:W2:Y:S02]  /*4a20*/  QSPC.E.D P0, RZ, [R14+0x8] ;  /* 0x000008000eff73aa */ /* 0x000ea40000000700 */
[----:B--2---:R-:W-:Y:S05]  /*4a30*/  @!P0 BRA `(.L_x_210) ;  /* 0x0000000000188947 */ /* 0x004fea0003800000 */
.L_x_211:
[----:B------:R-:W0:Y:S02]  /*4a40*/  LD.E R16, [R14+0x8] ;  /* 0x000000080e107980 */ /* 0x000e240000100900 */
[----:B01----:R-:W-:-:S06]  /*4a50*/  FADD R17, R19, R16 ;  /* 0x0000001013117221 */ /* 0x003fcc0000000000 */
[----:B------:R-:W2:Y:S02]  /*4a60*/  ATOM.E.CAST.SPIN PT, R17, [R14+0x8], R16, R17 ;  /* 0x000008100e11738b */ /* 0x000ea400019e0111 */
[----:B--2---:R-:W-:-:S13]  /*4a70*/  ISETP.EQ.U32.AND P0, PT, R17, 0x1, PT ;  /* 0x000000011100780c */ /* 0x004fda0003f02070 */
[----:B------:R-:W-:Y:S05]  /*4a80*/  @!P0 BRA `(.L_x_211) ;  /* 0xfffffffc00ec8947 */ /* 0x000fea000383ffff */
[----:B------:R-:W-:Y:S05]  /*4a90*/  BRA `(.L_x_207) ;  /* 0x00000000000c7947 */ /* 0x000fea0003800000 */
.L_x_210:
[----:B------:R-:W0:Y:S02]  /*4aa0*/  LD.E R16, desc[UR8][R14.64+0x8] ;  /* 0x000008080e107980 */ /* 0x000e24000c101900 */
[----:B01----:R-:W-:-:S05]  /*4ab0*/  FADD R17, R19, R16 ;  /* 0x0000001013117221 */ /* 0x003fca0000000000 */
[----:B------:R2:W-:Y:S02]  /*4ac0*/  ST.E desc[UR8][R14.64+0x8], R17 ;  /* 0x000008110e007985 */ /* 0x0005e4000c101908 */
.L_x_207:
[----:B------:R-:W-:Y:S05]  /*4ad0*/  BSYNC.RECONVERGENT B3 ;  /* 0x0000000000037941 */ /* 0x000fea0003800200 */
.L_x_206:
        /* <DEDUP_REMOVED lines=9> */
.L_x_215:
[----:B------:R-:W0:Y:S02]  /*4b70*/  LDS R16, [R20+0xc] ;  /* 0x00000c0014107984 */ /* 0x000e240000000800 */
[----:B012---:R-:W-:-:S05]  /*4b80*/  FADD R17, R19, R16 ;  /* 0x0000001013117221 */ /* 0x007fca0000000000 */
[----:B------:R-:W0:Y:S02]  /*4b90*/  ATOMS.CAST.SPIN P0, [R20+0xc], R16, R17 ;  /* 0x00000c101400758d */ /* 0x000e240001800011 */
[----:B0-----:R-:W-:Y:S05]  /*4ba0*/  @!P0 BRA `(.L_x_215) ;  /* 0xfffffffc00f08947 */ /* 0x001fea000383ffff */
[----:B------:R-:W-:Y:S05]  /*4bb0*/  BRA `(.L_x_213) ;  /* 0x00000000002c7947 */ /* 0x000fea0003800000 */
.L_x_214:
[----:B------:R-:W3:Y:S02]  /*4bc0*/  QSPC.E.D P0, RZ, [R14+0xc] ;  /* 0x00000c000eff73aa */ /* 0x000ee40000000700 */
[----:B---3--:R-:W-:Y:S05]  /*4bd0*/  @!P0 BRA `(.L_x_216) ;  /* 0x0000000000188947 */ /* 0x008fea0003800000 */
.L_x_217:
[----:B------:R-:W0:Y:S02]  /*4be0*/  LD.E R16, [R14+0xc] ;  /* 0x0000000c0e107980 */ /* 0x000e240000100900 */
[----:B012---:R-:W-:-:S06]  /*4bf0*/  FADD R17, R19, R16 ;  /* 0x0000001013117221 */ /* 0x007fcc0000000000 */
[----:B------:R-:W2:Y:S02]  /*4c00*/  ATOM.E.CAST.SPIN PT, R17, [R14+0xc], R16, R17 ;  /* 0x00000c100e11738b */ /* 0x000ea400019e0111 */
[----:B--2---:R-:W-:-:S13]  /*4c10*/  ISETP.EQ.U32.AND P0, PT, R17, 0x1, PT ;  /* 0x000000011100780c */ /* 0x004fda0003f02070 */
[----:B------:R-:W-:Y:S05]  /*4c20*/  @!P0 BRA `(.L_x_217) ;  /* 0xfffffffc00ec8947 */ /* 0x000fea000383ffff */
[----:B------:R-:W-:Y:S05]  /*4c30*/  BRA `(.L_x_213) ;  /* 0x00000000000c7947 */ /* 0x000fea0003800000 */
.L_x_216:
[----:B------:R-:W0:Y:S02]  /*4c40*/  LD.E R16, desc[UR8][R14.64+0xc] ;  /* 0x00000c080e107980 */ /* 0x000e24000c101900 */
[----:B012---:R-:W-:-:S05]  /*4c50*/  FADD R17, R19, R16 ;  /* 0x0000001013117221 */ /* 0x007fca0000000000 */
[----:B------:R3:W-:Y:S02]  /*4c60*/  ST.E desc[UR8][R14.64+0xc], R17 ;  /* 0x00000c110e007985 */ /* 0x0007e4000c101908 */
.L_x_213:
[----:B------:R-:W-:Y:S05]  /*4c70*/  BSYNC.RECONVERGENT B3 ;  /* 0x0000000000037941 */ /* 0x000fea0003800200 */
.L_x_212:
        /* <DEDUP_REMOVED lines=9> */
.L_x_221:
[----:B------:R-:W0:Y:S02]  /*4d10*/  LDS R16, [R20+0x10] ;  /* 0x0000100014107984 */ /* 0x000e240000000800 */
[----:B0123--:R-:W-:-:S05]  /*4d20*/  FADD R17, R19, R16 ;  /* 0x0000001013117221 */ /* 0x00ffca0000000000 */
[----:B------:R-:W0:Y:S02]  /*4d30*/  ATOMS.CAST.SPIN P0, [R20+0x10], R16, R17 ;  /* 0x000010101400758d */ /* 0x000e240001800011 */
[----:B0-----:R-:W-:Y:S05]  /*4d40*/  @!P0 BRA `(.L_x_221) ;  /* 0xfffffffc00f08947 */ /* 0x001fea000383ffff */
[----:B------:R-:W-:Y:S05]  /*4d50*/  BRA `(.L_x_219) ;  /* 0x00000000002c7947 */ /* 0x000fea0003800000 */
.L_x_220:
[----:B------:R-:W4:Y:S02]  /*4d60*/  QSPC.E.D P0, RZ, [R14+0x10] ;  /* 0x000010000eff73aa */ /* 0x000f240000000700 */
[----:B----4-:R-:W-:Y:S05]  /*4d70*/  @!P0 BRA `(.L_x_222) ;  /* 0x0000000000188947 */ /* 0x010fea0003800000 */
.L_x_223:
[----:B------:R-:W0:Y:S02]  /*4d80*/  LD.E R16, [R14+0x10] ;  /* 0x000000100e107980 */ /* 0x000e240000100900 */
[----:B0123--:R-:W-:-:S06]  /*4d90*/  FADD R17, R19, R16 ;  /* 0x0000001013117221 */ /* 0x00ffcc0000000000 */
[----:B------:R-:W2:Y:S02]  /*4da0*/  ATOM.E.CAST.SPIN PT, R17, [R14+0x10], R16, R17 ;  /* 0x000010100e11738b */ /* 0x000ea400019e0111 */
[----:B--2---:R-:W-:-:S13]  /*4db0*/  ISETP.EQ.U32.AND P0, PT, R17, 0x1, PT ;  /* 0x000000011100780c */ /* 0x004fda0003f02070 */
[----:B------:R-:W-:Y:S05]  /*4dc0*/  @!P0 BRA `(.L_x_223) ;  /* 0xfffffffc00ec8947 */ /* 0x000fea000383ffff */
[----:B------:R-:W-:Y:S05]  /*4dd0*/  BRA `(.L_x_219) ;  /* 0x00000000000c7947 */ /* 0x000fea0003800000 */
.L_x_222:
[----:B------:R-:W0:Y:S02]  /*4de0*/  LD.E R16, desc[UR8][R14.64+0x10] ;  /* 0x000010080e107980 */ /* 0x000e24000c101900 */
[----:B0123--:R-:W-:-:S05]  /*4df0*/  FADD R17, R19, R16 ;  /* 0x0000001013117221 */ /* 0x00ffca0000000000 */
[----:B------:R4:W-:Y:S02]  /*4e00*/  ST.E desc[UR8][R14.64+0x10], R17 ;  /* 0x000010110e007985 */ /* 0x0009e4000c101908 */
.L_x_219:
[----:B------:R-:W-:Y:S05]  /*4e10*/  BSYNC.RECONVERGENT B3 ;  /* 0x0000000000037941 */ /* 0x000fea0003800200 */
.L_x_218:
        /* <DEDUP_REMOVED lines=9> */
.L_x_227:
[----:B------:R-:W0:Y:S02]  /*4eb0*/  LDS R16, [R20+0x14] ;  /* 0x0000140014107984 */ /* 0x000e240000000800 */
[----:B01234-:R-:W-:-:S05]  /*4ec0*/  FADD R17, R19, R16 ;  /* 0x0000001013117221 */ /* 0x01ffca0000000000 */
[----:B------:R-:W0:Y:S02]  /*4ed0*/  ATOMS.CAST.SPIN P0, [R20+0x14], R16, R17 ;  /* 0x000014101400758d */ /* 0x000e240001800011 */
[----:B0-----:R-:W-:Y:S05]  /*4ee0*/  @!P0 BRA `(.L_x_227) ;  /* 0xfffffffc00f08947 */ /* 0x001fea000383ffff */
[----:B------:R-:W-:Y:S05]  /*4ef0*/  BRA `(.L_x_225) ;  /* 0x00000000002c7947 */ /* 0x000fea0003800000 */
.L_x_226:
[----:B------:R-:W5:Y:S02]  /*4f00*/  QSPC.E.D P0, RZ, [R14+0x14] ;  /* 0x000014000eff73aa */ /* 0x000f640000000700 */
[----:B-----5:R-:W-:Y:S05]  /*4f10*/  @!P0 BRA `(.L_x_228) ;  /* 0x0000000000188947 */ /* 0x020fea0003800000 */
.L_x_229:
[----:B------:R-:W0:Y:S02]  /*4f20*/  LD.E R16, [R14+0x14] ;  /* 0x000000140e107980 */ /* 0x000e240000100900 */
[----:B01234-:R-:W-:-:S06]  /*4f30*/  FADD R17, R19, R16 ;  /* 0x0000001013117221 */ /* 0x01ffcc0000000000 */
[----:B------:R-:W2:Y:S02]  /*4f40*/  ATOM.E.CAST.SPIN PT, R17, [R14+0x14], R16, R17 ;  /* 0x000014100e11738b */ /* 0x000ea400019e0111 */
[----:B--2---:R-:W-:-:S13]  /*4f50*/  ISETP.EQ.U32.AND P0, PT, R17, 0x1, PT ;  /* 0x000000011100780c */ /* 0x004fda0003f02070 */
[----:B------:R-:W-:Y:S05]  /*4f60*/  @!P0 BRA `(.L_x_229) ;  /* 0xfffffffc00ec8947 */ /* 0x000fea000383ffff */
[----:B------:R-:W-:Y:S05]  /*4f70*/  BRA `(.L_x_225) ;  /* 0x00000000000c7947 */ /* 0x000fea0003800000 */
.L_x_228:
[----:B------:R-:W0:Y:S02]  /*4f80*/  LD.E R16, desc[UR8][R14.64+0x14] ;  /* 0x000014080e107980 */ /* 0x000e24000c101900 */
[----:B01234-:R-:W-:-:S05]  /*4f90*/  FADD R17, R19, R16 ;  /* 0x0000001013117221 */ /* 0x01ffca0000000000 */
[----:B------:R0:W-:Y:S02]  /*4fa0*/  ST.E desc[UR8][R14.64+0x14], R17 ;  /* 0x000014110e007985 */ /* 0x0001e4000c101908 */
.L_x_225:
[----:B------:R-:W-:Y:S05]  /*4fb0*/  BSYNC.RECONVERGENT B3 ;  /* 0x0000000000037941 */ /* 0x000fea0003800200 */
.L_x_224:
        /* <DEDUP_REMOVED lines=9> */
.L_x_233:
[----:B------:R-:W0:Y:S02]  /*5050*/  LDS R16, [R20+0x18] ;  /* 0x0000180014107984 */ /* 0x000e240000000800 */
[----:B01234-:R-:W-:-:S05]  /*5060*/  FADD R17, R19, R16 ;  /* 0x0000001013117221 */ /* 0x01ffca0000000000 */
[----:B------:R-:W0:Y:S02]  /*5070*/  ATOMS.CAST.SPIN P0, [R20+0x18], R16, R17 ;  /* 0x000018101400758d */ /* 0x000e240001800011 */
[----:B0-----:R-:W-:Y:S05]  /*5080*/  @!P0 BRA `(.L_x_233) ;  /* 0xfffffffc00f08947 */ /* 0x001fea000383ffff */
[----:B------:R-:W-:Y:S05]  /*5090*/  BRA `(.L_x_231) ;  /* 0x00000000002c7947 */ /* 0x000fea0003800000 */
.L_x_232:
[----:B------:R-:W5:Y:S02]  /*50a0*/  QSPC.E.D P0, RZ, [R14+0x18] ;  /* 0x000018000eff73aa */ /* 0x000f640000000700 */
[----:B-----5:R-:W-:Y:S05]  /*50b0*/  @!P0 BRA `(.L_x_234) ;  /* 0x0000000000188947 */ /* 0x020fea0003800000 */
.L_x_235:
[----:B------:R-:W0:Y:S02]  /*50c0*/  LD.E R16, [R14+0x18] ;  /* 0x000000180e107980 */ /* 0x000e240000100900 */
[----:B01234-:R-:W-:-:S06]  /*50d0*/  FADD R17, R19, R16 ;  /* 0x0000001013117221 */ /* 0x01ffcc0000000000 */
[----:B------:R-:W2:Y:S02]  /*50e0*/  ATOM.E.CAST.SPIN PT, R17, [R14+0x18], R16, R17 ;  /* 0x000018100e11738b */ /* 0x000ea400019e0111 */
[----:B--2---:R-:W-:-:S13]  /*50f0*/  ISETP.EQ.U32.AND P0, PT, R17, 0x1, PT ;  /* 0x000000011100780c */ /* 0x004fda0003f02070 */
[----:B------:R-:W-:Y:S05]  /*5100*/  @!P0 BRA `(.L_x_235) ;  /* 0xfffffffc00ec8947 */ /* 0x000fea000383ffff */
[----:B------:R-:W-:Y:S05]  /*5110*/  BRA `(.L_x_231) ;  /* 0x00000000000c7947 */ /* 0x000fea0003800000 */
.L_x_234:
[----:B------:R-:W0:Y:S02]  /*5120*/  LD.E R16, desc[UR8][R14.64+0x18] ;  /* 0x000018080e107980 */ /* 0x000e24000c101900 */
[----:B01234-:R-:W-:-:S05]  /*5130*/  FADD R17, R19, R16 ;  /* 0x0000001013117221 */ /* 0x01ffca0000000000 */
[----:B------:R0:W-:Y:S02]  /*5140*/  ST.E desc[UR8][R14.64+0x18], R17 ;  /* 0x000018110e007985 */ /* 0x0001e4000c101908 */
.L_x_231:
[----:B------:R-:W-:Y:S05]  /*5150*/  BSYNC.RECONVERGENT B3 ;  /* 0x0000000000037941 */ /* 0x000fea0003800200 */
.L_x_230:
        /* <DEDUP_REMOVED lines=8> */
.L_x_239:
[----:B------:R-:W0:Y:S02]  /*51e0*/  LDS R12, [R14+0x1c] ;  /* 0x00001c000e0c7984 */ /* 0x000e240000000800 */
[----:B0-----:R-:W-:-:S05]  /*51f0*/  FADD R13, R17, R12 ;  /* 0x0000000c110d7221 */ /* 0x001fca0000000000 */
[----:B------:R-:W0:Y:S02]  /*5200*/  ATOMS.CAST.SPIN P0, [R14+0x1c], R12, R13 ;  /* 0x00001c0c0e00758d */ /* 0x000e24000180000d */
[----:B0-----:R-:W-:Y:S05]  /*5210*/  @!P0 BRA `(.L_x_239) ;  /* 0xfffffffc00f08947 */ /* 0x001fea000383ffff */
[----:B------:R-:W-:Y:S05]  /*5220*/  BRA `(.L_x_237) ;  /* 0x00000000002c7947 */ /* 0x000fea0003800000 */
.L_x_238:
[----:B------:R-:W0:Y:S02]  /*5230*/  QSPC.E.D P0, RZ, [R14+0x1c] ;  /* 0x00001c000eff73aa */ /* 0x000e240000000700 */
[----:B0-----:R-:W-:Y:S05]  /*5240*/  @!P0 BRA `(.L_x_240) ;  /* 0x0000000000188947 */ /* 0x001fea0003800000 */
.L_x_241:
[----:B------:R-:W2:Y:S02]  /*5250*/  LD.E R12, [R14+0x1c] ;  /* 0x0000001c0e0c7980 */ /* 0x000ea40000100900 */
[----:B--2---:R-:W-:-:S06]  /*5260*/  FADD R13, R17, R12 ;  /* 0x0000000c110d7221 */ /* 0x004fcc0000000000 */
[----:B------:R-:W2:Y:S02]  /*5270*/  ATOM.E.CAST.SPIN PT, R13, [R14+0x1c], R12, R13 ;  /* 0x00001c0c0e0d738b */ /* 0x000ea400019e010d */
[----:B--2---:R-:W-:-:S13]  /*5280*/  ISETP.EQ.U32.AND P0, PT, R13, 0x1, PT ;  /* 0x000000010d00780c */ /* 0x004fda0003f02070 */
[----:B------:R-:W-:Y:S05]  /*5290*/  @!P0 BRA `(.L_x_241) ;  /* 0xfffffffc00ec8947 */ /* 0x000fea000383ffff */
[----:B------:R-:W-:Y:S05]  /*52a0*/  BRA `(.L_x_237) ;  /* 0x00000000000c7947 */ /* 0x000fea0003800000 */
.L_x_240:
[----:B------:R-:W2:Y:S02]  /*52b0*/  LD.E R12, desc[UR8][R14.64+0x1c] ;  /* 0x00001c080e0c7980 */ /* 0x000ea4000c101900 */
[----:B--2---:R-:W-:-:S05]  /*52c0*/  FADD R13, R17, R12 ;  /* 0x0000000c110d7221 */ /* 0x004fca0000000000 */
[----:B------:R0:W-:Y:S02]  /*52d0*/  ST.E desc[UR8][R14.64+0x1c], R13 ;  /* 0x00001c0d0e007985 */ /* 0x0001e4000c101908 */
.L_x_237:
[----:B------:R-:W-:Y:S05]  /*52e0*/  BSYNC.RECONVERGENT B3 ;  /* 0x0000000000037941 */ /* 0x000fea0003800200 */
.L_x_236:
[----:B------:R-:W-:-:S07]  /*52f0*/  IADD3 R3, PT, PT, R3, 0x8, RZ ;  /* 0x0000000803037810 */ /* 0x000fce0007ffe0ff */
.L_x_193:
[----:B------:R-:W-:Y:S05]  /*5300*/  BSYNC.RECONVERGENT B2 ;  /* 0x0000000000027941 */ /* 0x000fea0003800200 */
.L_x_192:
        /* <DEDUP_REMOVED lines=19> */
.L_x_247:
[----:B------:R-:W0:Y:S02]  /*5440*/  LDS R16, [R18] ;  /* 0x0000000012107984 */ /* 0x000e240000000800 */
[----:B0-----:R-:W-:-:S05]  /*5450*/  FADD R17, R19, R16 ;  /* 0x0000001013117221 */ /* 0x001fca0000000000 */
[----:B------:R-:W0:Y:S02]  /*5460*/  ATOMS.CAST.SPIN P0, [R18], R16, R17 ;  /* 0x000000101200758d */ /* 0x000e240001800011 */
[----:B0-----:R-:W-:Y:S05]  /*5470*/  @!P0 BRA `(.L_x_247) ;  /* 0xfffffffc00f08947 */ /* 0x001fea000383ffff */
[----:B------:R-:W-:Y:S05]  /*5480*/  BRA `(.L_x_245) ;  /* 0x00000000002c7947 */ /* 0x000fea0003800000 */
.L_x_246:
[----:B------:R-:W0:Y:S02]  /*5490*/  QSPC.E.D P0, RZ, [R14] ;  /* 0x000000000eff73aa */ /* 0x000e240000000700 */
[----:B0-----:R-:W-:Y:S05]  /*54a0*/  @!P0 BRA `(.L_x_248) ;  /* 0x0000000000188947 */ /* 0x001fea0003800000 */
.L_x_249:
[----:B------:R-:W2:Y:S02]  /*54b0*/  LD.E R16, [R14] ;  /* 0x000000000e107980 */ /* 0x000ea40000100900 */
[----:B--2---:R-:W-:-:S06]  /*54c0*/  FADD R17, R19, R16 ;  /* 0x0000001013117221 */ /* 0x004fcc0000000000 */
[----:B------:R-:W2:Y:S02]  /*54d0*/  ATOM.E.CAST.SPIN PT, R17, [R14], R16, R17 ;  /* 0x000000100e11738b */ /* 0x000ea400019e0111 */
[----:B--2---:R-:W-:-:S13]  /*54e0*/  ISETP.EQ.U32.AND P0, PT, R17, 0x1, PT ;  /* 0x000000011100780c */ /* 0x004fda0003f02070 */
[----:B------:R-:W-:Y:S05]  /*54f0*/  @!P0 BRA `(.L_x_249) ;  /* 0xfffffffc00ec8947 */ /* 0x000fea000383ffff */
[----:B------:R-:W-:Y:S05]  /*5500*/  BRA `(.L_x_245) ;  /* 0x00000000000c7947 */ /* 0x000fea0003800000 */
.L_x_248:
[----:B------:R-:W2:Y:S02]  /*5510*/  LD.E R16, desc[UR8][R14.64] ;  /* 0x000000080e107980 */ /* 0x000ea4000c101900 */
[----:B--2---:R-:W-:-:S05]  /*5520*/  FADD R17, R19, R16 ;  /* 0x0000001013117221 */ /* 0x004fca0000000000 */
[----:B------:R0:W-:Y:S02]  /*5530*/  ST.E desc[UR8][R14.64], R17 ;  /* 0x000000110e007985 */ /* 0x0001e4000c101908 */
.L_x_245:
[----:B------:R-:W-:Y:S05]  /*5540*/  BSYNC.RECONVERGENT B3 ;  /* 0x0000000000037941 */ /* 0x000fea0003800200 */
.L_x_244:
        /* <DEDUP_REMOVED lines=9> */
.L_x_253:
[----:B------:R-:W0:Y:S02]  /*55e0*/  LDS R16, [R18+0x4] ;  /* 0x0000040012107984 */ /* 0x000e240000000800 */
[----:B0-----:R-:W-:-:S05]  /*55f0*/  FADD R17, R19, R16 ;  /* 0x0000001013117221 */ /* 0x001fca0000000000 */
[----:B------:R-:W0:Y:S02]  /*5600*/  ATOMS.CAST.SPIN P0, [R18+0x4], R16, R17 ;  /* 0x000004101200758d */ /* 0x000e240001800011 */
[----:B0-----:R-:W-:Y:S05]  /*5610*/  @!P0 BRA `(.L_x_253) ;  /* 0xfffffffc00f08947 */ /* 0x001fea000383ffff */
[----:B------:R-:W-:Y:S05]  /*5620*/  BRA `(.L_x_251) ;  /* 0x00000000002c7947 */ /* 0x000fea0003800000 */
.L_x_252:
[----:B------:R-:W1:Y:S02]  /*5630*/  QSPC.E.D P0, RZ, [R14+0x4] ;  /* 0x000004000eff73aa */ /* 0x000e640000000700 */
[----:B-1----:R-:W-:Y:S05]  /*5640*/  @!P0 BRA `(.L_x_254) ;  /* 0x0000000000188947 */ /* 0x002fea0003800000 */
.L_x_255:
[----:B------:R-:W0:Y:S02]  /*5650*/  LD.E R16, [R14+0x4] ;  /* 0x000000040e107980 */ /* 0x000e240000100900 */
[----:B0-----:R-:W-:-:S06]  /*5660*/  FADD R17, R19, R16 ;  /* 0x0000001013117221 */ /* 0x001fcc0000000000 */
[----:B------:R-:W2:Y:S02]  /*5670*/  ATOM.E.CAST.SPIN PT, R17, [R14+0x4], R16, R17 ;  /* 0x000004100e11738b */ /* 0x000ea400019e0111 */
[----:B--2---:R-:W-:-:S13]  /*5680*/  ISETP.EQ.U32.AND P0, PT, R17, 0x1, PT ;  /* 0x000000011100780c */ /* 0x004fda0003f02070 */
[----:B------:R-:W-:Y:S05]  /*5690*/  @!P0 BRA `(.L_x_255) ;  /* 0xfffffffc00ec8947 */ /* 0x000fea000383ffff */
[----:B------:R-:W-:Y:S05]  /*56a0*/  BRA `(.L_x_251) ;  /* 0x00000000000c7947 */ /* 0x000fea0003800000 */
.L_x_254:
[----:B------:R-:W0:Y:S02]  /*56b0*/  LD.E R16, desc[UR8][R14.64+0x4] ;  /* 0x000004080e107980 */ /* 0x000e24000c101900 */
[----:B0-----:R-:W-:-:S05]  /*56c0*/  FADD R17, R19, R16 ;  /* 0x0000001013117221 */ /* 0x001fca0000000000 */
[----:B------:R1:W-:Y:S02]  /*56d0*/  ST.E desc[UR8][R14.64+0x4], R17 ;  /* 0x000004110e007985 */ /* 0x0003e4000c101908 */
.L_x_251:
[----:B------:R-:W-:Y:S05]  /*56e0*/  BSYNC.RECONVERGENT B3 ;  /* 0x0000000000037941 */ /* 0x000fea0003800200 */
.L_x_250:
        /* <DEDUP_REMOVED lines=9> */
.L_x_259:
[----:B------:R-:W0:Y:S02]  /*5780*/  LDS R16, [R18+0x8] ;  /* 0x0000080012107984 */ /* 0x000e240000000800 */
[----:B01----:R-:W-:-:S05]  /*5790*/  FADD R17, R19, R16 ;  /* 0x0000001013117221 */ /* 0x003fca0000000000 */
[----:B------:R-:W0:Y:S02]  /*57a0*/  ATOMS.CAST.SPIN P0, [R18+0x8], R16, R17 ;  /* 0x000008101200758d */ /* 0x000e240001800011 */
[----:B0-----:R-:W-:Y:S05]  /*57b0*/  @!P0 BRA `(.L_x_259) ;  /* 0xfffffffc00f08947 */ /* 0x001fea000383ffff */
[----:B------:R-:W-:Y:S05]  /*57c0*/  BRA `(.L_x_257) ;  /* 0x00000000002c7947 */ /* 0x000fea0003800000 */
.L_x_258:
[----:B------:R-:W2:Y:S02]  /*57d0*/  QSPC.E.D P0, RZ, [R14+0x8] ;  /* 0x000008000eff73aa */ /* 0x000ea40000000700 */
[----:B--2---:R-:W-:Y:S05]  /*57e0*/  @!P0 BRA `(.L_x_260) ;  /* 0x0000000000188947 */ /* 0x004fea0003800000 */
.L_x_261:
[----:B------:R-:W0:Y:S02]  /*57f0*/  LD.E R16, [R14+0x8] ;  /* 0x000000080e107980 */ /* 0x000e240000100900 */
[----:B01----:R-:W-:-:S06]  /*5800*/  FADD R17, R19, R16 ;  /* 0x0000001013117221 */ /* 0x003fcc0000000000 */
[----:B------:R-:W2:Y:S02]  /*5810*/  ATOM.E.CAST.SPIN PT, R17, [R14+0x8], R16, R17 ;  /* 0x000008100e11738b */ /* 0x000ea400019e0111 */
[----:B--2---:R-:W-:-:S13]  /*5820*/  ISETP.EQ.U32.AND P0, PT, R17, 0x1, PT ;  /* 0x000000011100780c */ /* 0x004fda0003f02070 */
[----:B------:R-:W-:Y:S05]  /*5830*/  @!P0 BRA `(.L_x_261) ;  /* 0xfffffffc00ec8947 */ /* 0x000fea000383ffff */
[----:B------:R-:W-:Y:S05]  /*5840*/  BRA `(.L_x_257) ;  /* 0x00000000000c7947 */ /* 0x000fea0003800000 */
.L_x_260:
[----:B------:R-:W0:Y:S02]  /*5850*/  LD.E R16, desc[UR8][R14.64+0x8] ;  /* 0x000008080e107980 */ /* 0x000e24000c101900 */
[----:B01----:R-:W-:-:S05]  /*5860*/  FADD R17, R19, R16 ;  /* 0x0000001013117221 */ /* 0x003fca0000000000 */
[----:B------:R2:W-:Y:S02]  /*5870*/  ST.E desc[UR8][R14.64+0x8], R17 ;  /* 0x000008110e007985 */ /* 0x0005e4000c101908 */
.L_x_257:
[----:B------:R-:W-:Y:S05]  /*5880*/  BSYNC.RECONVERGENT B3 ;  /* 0x0000000000037941 */ /* 0x000fea0003800200 */
.L_x_256:
[----:B------:R-:W0:Y:S02]  /*5890*/  LD.E R12, desc[UR8][R12.64+0xc] ;  /* 0x00000c080c0c7980 */ /* 0x000e24000c101900 */
[----:B012---:R-:W-:-:S05]  /*58a0*/  FMUL.D2 R17, R12, -0.10000000149011611938 ;  /* 0xbdcccccd0c117820 */ /* 0x007fca0000300000 */
[----:B------:R0:W-:Y:S01]  /*58b0*/  ATOM.E.ADD.F32.FTZ.RN.STRONG.GPU P0, RZ, desc[UR8][R14.64+0xc], R17 ;  /* 0x80000c110eff79a2 */ /* 0x0001e2000c10f308 */
[----:B------:R-:W-:Y:S04]  /*58c0*/  BSSY.RECONVERGENT B3, `(.L_x_262) ;  /* 0x0000015000037945 */ /* 0x000fe80003800200 */
[----:B0-----:R-:W-:Y:S05]  /*58d0*/  @P0 BRA `(.L_x_263) ;  /* 0x00000000004c0947 */ /* 0x001fea0003800000 */
[----:B------:R-:W0:Y:S02]  /*58e0*/  QSPC.E.S P0, RZ, [R14+0xc] ;  /* 0x00000c000eff73aa */ /* 0x000e240000000500 */
[----:B0-----:R-:W-:Y:S05]  /*58f0*/  @!P0 BRA `(.L_x_264) ;  /* 0x0000000000188947 */ /* 0x001fea0003800000 */
[----:B------:R-:W-:-:S07]  /*5900*/  MOV R14, R14 ;  /* 0x0000000e000e7202 */ /* 0x000fce0000000f00 */
.L_x_265:
[----:B------:R-:W0:Y:S02]  /*5910*/  LDS R12, [R14+0xc] ;  /* 0x00000c000e0c7984 */ /* 0x000e240000000800 */
[----:B0-----:R-:W-:-:S05]  /*5920*/  FADD R13, R17, R12 ;  /* 0x0000000c110d7221 */ /* 0x001fca0000000000 */
[----:B------:R-:W0:Y:S02]  /*5930*/  ATOMS.CAST.SPIN P0, [R14+0xc], R12, R13 ;  /* 0x00000c0c0e00758d */ /* 0x000e24000180000d */
[----:B0-----:R-:W-:Y:S05]  /*5940*/  @!P0 BRA `(.L_x_265) ;  /* 0xfffffffc00f08947 */ /* 0x001fea000383ffff */
[----:B------:R-:W-:Y:S05]  /*5950*/  BRA `(.L_x_263) ;  /* 0x00000000002c7947 */ /* 0x000fea0003800000 */
.L_x_264:
[----:B------:R-:W0:Y:S02]  /*5960*/  QSPC.E.D P0, RZ, [R14+0xc] ;  /* 0x00000c000eff73aa */ /* 0x000e240000000700 */
[----:B0-----:R-:W-:Y:S05]  /*5970*/  @!P0 BRA `(.L_x_266) ;  /* 0x0000000000188947 */ /* 0x001fea0003800000 */
.L_x_267:
[----:B------:R-:W2:Y:S02]  /*5980*/  LD.E R12, [R14+0xc] ;  /* 0x0000000c0e0c7980 */ /* 0x000ea40000100900 */
[----:B--2---:R-:W-:-:S06]  /*5990*/  FADD R13, R17, R12 ;  /* 0x0000000c110d7221 */ /* 0x004fcc0000000000 */
[----:B------:R-:W2:Y:S02]  /*59a0*/  ATOM.E.CAST.SPIN PT, R13, [R14+0xc], R12, R13 ;  /* 0x00000c0c0e0d738b */ /* 0x000ea400019e010d */
[----:B--2---:R-:W-:-:S13]  /*59b0*/  ISETP.EQ.U32.AND P0, PT, R13, 0x1, PT ;  /* 0x000000010d00780c */ /* 0x004fda0003f02070 */
[----:B------:R-:W-:Y:S05]  /*59c0*/  @!P0 BRA `(.L_x_267) ;  /* 0xfffffffc00ec8947 */ /* 0x000fea000383ffff */
[----:B------:R-:W-:Y:S05]  /*59d0*/  BRA `(.L_x_263) ;  /* 0x00000000000c7947 */ /* 0x000fea0003800000 */
.L_x_266:
[----:B------:R-:W2:Y:S02]  /*59e0*/  LD.E R12, desc[UR8][R14.64+0xc] ;  /* 0x00000c080e0c7980 */ /* 0x000ea4000c101900 */
[----:B--2---:R-:W-:-:S05]  /*59f0*/  FADD R13, R17, R12 ;  /* 0x0000000c110d7221 */ /* 0x004fca0000000000 */
[----:B------:R0:W-:Y:S02]  /*5a00*/  ST.E desc[UR8][R14.64+0xc], R13 ;  /* 0x00000c0d0e007985 */ /* 0x0001e4000c101908 */
.L_x_263:
[----:B------:R-:W-:Y:S05]  /*5a10*/  BSYNC.RECONVERGENT B3 ;  /* 0x0000000000037941 */ /* 0x000fea0003800200 */
.L_x_262:
[----:B------:R-:W-:-:S07]  /*5a20*/  IADD3 R3, PT, PT, R3, 0x4, RZ ;  /* 0x0000000403037810 */ /* 0x000fce0007ffe0ff */
.L_x_243:
[----:B------:R-:W-:Y:S05]  /*5a30*/  BSYNC.RECONVERGENT B2 ;  /* 0x0000000000027941 */ /* 0x000fea0003800200 */
.L_x_242:
[----:B------:R-:W-:-:S13]  /*5a40*/  ISETP.NE.AND P0, PT, R11, RZ, PT ;  /* 0x000000ff0b00720c */ /* 0x000fda0003f05270 */
        /* <DEDUP_REMOVED lines=14> */
.L_x_271:
[----:B------:R-:W0:Y:S02]  /*5b30*/  LDS R14, [R0] ;  /* 0x00000000000e7984 */ /* 0x000e240000000800 */
[----:B0-----:R-:W-:-:S05]  /*5b40*/  FADD R15, R3, R14 ;  /* 0x0000000e030f7221 */ /* 0x001fca0000000000 */
[----:B------:R-:W0:Y:S02]  /*5b50*/  ATOMS.CAST.SPIN P0, [R0], R14, R15 ;  /* 0x0000000e0000758d */ /* 0x000e24000180000f */
[----:B0-----:R-:W-:Y:S05]  /*5b60*/  @!P0 BRA `(.L_x_271) ;  /* 0xfffffffc00f08947 */ /* 0x001fea000383ffff */
[----:B------:R-:W-:Y:S05]  /*5b70*/  BRA `(.L_x_269) ;  /* 0x00000000002c7947 */ /* 0x000fea0003800000 */
.L_x_270:
[----:B------:R-:W0:Y:S02]  /*5b80*/  QSPC.E.D P0, RZ, [R8] ;  /* 0x0000000008ff73aa */ /* 0x000e240000000700 */
[----:B0-----:R-:W-:Y:S05]  /*5b90*/  @!P0 BRA `(.L_x_272) ;  /* 0x0000000000188947 */ /* 0x001fea0003800000 */
.L_x_273:
[----:B------:R-:W2:Y:S02]  /*5ba0*/  LD.E R14, [R8] ;  /* 0x00000000080e7980 */ /* 0x000ea40000100900 */
[----:B--2---:R-:W-:-:S06]  /*5bb0*/  FADD R15, R3, R14 ;  /* 0x0000000e030f7221 */ /* 0x004fcc0000000000 */
[----:B------:R-:W2:Y:S02]  /*5bc0*/  ATOM.E.CAST.SPIN PT, R15, [R8], R14, R15 ;  /* 0x0000000e080f738b */ /* 0x000ea400019e010f */
[----:B--2---:R-:W-:-:S13]  /*5bd0*/  ISETP.EQ.U32.AND P0, PT, R15, 0x1, PT ;  /* 0x000000010f00780c */ /* 0x004fda0003f02070 */
[----:B------:R-:W-:Y:S05]  /*5be0*/  @!P0 BRA `(.L_x_273) ;  /* 0xfffffffc00ec8947 */ /* 0x000fea000383ffff */
[----:B------:R-:W-:Y:S05]  /*5bf0*/  BRA `(.L_x_269) ;  /* 0x00000000000c7947 */ /* 0x000fea0003800000 */
.L_x_272:
[----:B------:R-:W2:Y:S02]  /*5c00*/  LD.E R0, desc[UR8][R8.64] ;  /* 0x0000000808007980 */ /* 0x000ea4000c101900 */
[----:B--2---:R-:W-:-:S05]  /*5c10*/  FADD R3, R3, R0 ;  /* 0x0000000003037221 */ /* 0x004fca0000000000 */
[----:B------:R0:W-:Y:S02]  /*5c20*/  ST.E desc[UR8][R8.64], R3 ;  /* 0x0000000308007985 */ /* 0x0001e4000c101908 */
.L_x_269:
[----:B------:R-:W-:Y:S05]  /*5c30*/  BSYNC.RECONVERGENT B2 ;  /* 0x0000000000027941 */ /* 0x000fea0003800200 */
.L_x_268:
[----:B------:R-:W-:-:S13]  /*5c40*/  ISETP.NE.AND P0, PT, R11, 0x1, PT ;  /* 0x000000010b00780c */ /* 0x000fda0003f05270 */
[----:B------:R-:W-:Y:S05]  /*5c50*/  @!P0 BRA `(.L_x_91) ;  /* 0x0000000000cc8947 */ /* 0x000fea0003800000 */
[----:B------:R-:W0:Y:S02]  /*5c60*/  LD.E R0, desc[UR8][R12.64+0x4] ;  /* 0x000004080c007980 */ /* 0x000e24000c101900 */
[----:B0-----:R-:W-:-:S05]  /*5c70*/  FMUL.D2 R3, R0, -0.10000000149011611938 ;  /* 0xbdcccccd00037820 */ /* 0x001fca0000300000 */
[----:B------:R0:W-:Y:S01]  /*5c80*/  ATOM.E.ADD.F32.FTZ.RN.STRONG.GPU P0, RZ, desc[UR8][R8.64+0x4], R3 ;  /* 0x8000040308ff79a2 */ /* 0x0001e2000c10f308 */
[----:B------:R-:W-:Y:S04]  /*5c90*/  BSSY.RECONVERGENT B2, `(.L_x_274) ;  /* 0x0000016000027945 */ /* 0x000fe80003800200 */
[----:B0-----:R-:W-:Y:S05]  /*5ca0*/  @P0 BRA `(.L_x_275) ;  /* 0x0000000000500947 */ /* 0x001fea0003800000 */
[----:B------:R-:W0:Y:S02]  /*5cb0*/  QSPC.E.S P0, RZ, [R8+0x4] ;  /* 0x0000040008ff73aa */ /* 0x000e240000000500 */
[----:B0-----:R-:W-:Y:S05]  /*5cc0*/  @!P0 BRA `(.L_x_276) ;  /* 0x00000000001c8947 */ /* 0x001fea0003800000 */
[----:B------:R-:W-:-:S04]  /*5cd0*/  MOV R14, R8 ;  /* 0x00000008000e7202 */ /* 0x000fc80000000f00 */
[----:B------:R-:W-:-:S07]  /*5ce0*/  MOV R0, R14 ;  /* 0x0000000e00007202 */ /* 0x000fce0000000f00 */
.L_x_277:
[----:B------:R-:W0:Y:S02]  /*5cf0*/  LDS R14, [R0+0x4] ;  /* 0x00000400000e7984 */ /* 0x000e240000000800 */
[----:B0-----:R-:W-:-:S05]  /*5d00*/  FADD R15, R3, R14 ;  /* 0x0000000e030f7221 */ /* 0x001fca0000000000 */
[----:B------:R-:W0:Y:S02]  /*5d10*/  ATOMS.CAST.SPIN P0, [R0+0x4], R14, R15 ;  /* 0x0000040e0000758d */ /* 0x000e24000180000f */
[----:B0-----:R-:W-:Y:S05]  /*5d20*/  @!P0 BRA `(.L_x_277) ;  /* 0xfffffffc00f08947 */ /* 0x001fea000383ffff */
[----:B------:R-:W-:Y:S05]  /*5d30*/  BRA `(.L_x_275) ;  /* 0x00000000002c7947 */ /* 0x000fea0003800000 */
.L_x_276:
[----:B------:R-:W0:Y:S02]  /*5d40*/  QSPC.E.D P0, RZ, [R8+0x4] ;  /* 0x0000040008ff73aa */ /* 0x000e240000000700 */
[----:B0-----:R-:W-:Y:S05]  /*5d50*/  @!P0 BRA `(.L_x_278) ;  /* 0x0000000000188947 */ /* 0x001fea0003800000 */
.L_x_279:
[----:B------:R-:W2:Y:S02]  /*5d60*/  LD.E R14, [R8+0x4] ;  /* 0x00000004080e7980 */ /* 0x000ea40000100900 */
[----:B--2---:R-:W-:-:S06]  /*5d70*/  FADD R15, R3, R14 ;  /* 0x0000000e030f7221 */ /* 0x004fcc0000000000 */
[----:B------:R-:W2:Y:S02]  /*5d80*/  ATOM.E.CAST.SPIN PT, R15, [R8+0x4], R14, R15 ;  /* 0x0000040e080f738b */ /* 0x000ea400019e010f */
[----:B--2---:R-:W-:-:S13]  /*5d90*/  ISETP.EQ.U32.AND P0, PT, R15, 0x1, PT ;  /* 0x000000010f00780c */ /* 0x004fda0003f02070 */
[----:B------:R-:W-:Y:S05]  /*5da0*/  @!P0 BRA `(.L_x_279) ;  /* 0xfffffffc00ec8947 */ /* 0x000fea000383ffff */
[----:B------:R-:W-:Y:S05]  /*5db0*/  BRA `(.L_x_275) ;  /* 0x00000000000c7947 */ /* 0x000fea0003800000 */
.L_x_278:
[----:B------:R-:W2:Y:S02]  /*5dc0*/  LD.E R0, desc[UR8][R8.64+0x4] ;  /* 0x0000040808007980 */ /* 0x000ea4000c101900 */
[----:B--2---:R-:W-:-:S05]  /*5dd0*/  FADD R3, R3, R0 ;  /* 0x0000000003037221 */ /* 0x004fca0000000000 */
[----:B------:R0:W-:Y:S02]  /*5de0*/  ST.E desc[UR8][R8.64+0x4], R3 ;  /* 0x0000040308007985 */ /* 0x0001e4000c101908 */
.L_x_275:
[----:B------:R-:W-:Y:S05]  /*5df0*/  BSYNC.RECONVERGENT B2 ;  /* 0x0000000000027941 */ /* 0x000fea0003800200 */
.L_x_274:
[----:B------:R-:W-:-:S13]  /*5e00*/  ISETP.NE.AND P0, PT, R11, 0x2, PT ;  /* 0x000000020b00780c */ /* 0x000fda0003f05270 */
[----:B------:R-:W-:Y:S05]  /*5e10*/  @!P0 BRA `(.L_x_91) ;  /* 0x00000000005c8947 */ /* 0x000fea0003800000 */
[----:B------:R-:W0:Y:S02]  /*5e20*/  LD.E R12, desc[UR8][R12.64+0x8] ;  /* 0x000008080c0c7980 */ /* 0x000e24000c101900 */
[----:B0-----:R-:W-:-:S05]  /*5e30*/  FMUL.D2 R3, R12, -0.10000000149011611938 ;  /* 0xbdcccccd0c037820 */ /* 0x001fca0000300000 */
[----:B------:R0:W-:Y:S02]  /*5e40*/  ATOM.E.ADD.F32.FTZ.RN.STRONG.GPU P0, RZ, desc[UR8][R8.64+0x8], R3 ;  /* 0x8000080308ff79a2 */ /* 0x0001e4000c10f308 */
[----:B0-----:R-:W-:Y:S05]  /*5e50*/  @P0 BRA `(.L_x_91) ;  /* 0x00000000004c0947 */ /* 0x001fea0003800000 */
[----:B------:R-:W0:Y:S02]  /*5e60*/  QSPC.E.S P0, RZ, [R8+0x8] ;  /* 0x0000080008ff73aa */ /* 0x000e240000000500 */
[----:B0-----:R-:W-:Y:S05]  /*5e70*/  @!P0 BRA `(.L_x_280) ;  /* 0x0000000000188947 */ /* 0x001fea0003800000 */
[----:B------:R-:W-:-:S07]  /*5e80*/  MOV R0, R8 ;  /* 0x0000000800007202 */ /* 0x000fce0000000f00 */
.L_x_281:
[----:B------:R-:W0:Y:S02]  /*5e90*/  LDS R8, [R0+0x8] ;  /* 0x0000080000087984 */ /* 0x000e240000000800 */
[----:B0-----:R-:W-:-:S05]  /*5ea0*/  FADD R9, R3, R8 ;  /* 0x0000000803097221 */ /* 0x001fca0000000000 */
[----:B------:R-:W0:Y:S02]  /*5eb0*/  ATOMS.CAST.SPIN P0, [R0+0x8], R8, R9 ;  /* 0x000008080000758d */ /* 0x000e240001800009 */
[----:B0-----:R-:W-:Y:S05]  /*5ec0*/  @!P0 BRA `(.L_x_281) ;  /* 0xfffffffc00f08947 */ /* 0x001fea000383ffff */
[----:B------:R-:W-:Y:S05]  /*5ed0*/  BRA `(.L_x_91) ;  /* 0x00000000002c7947 */ /* 0x000fea0003800000 */
.L_x_280:
[----:B------:R-:W0:Y:S02]  /*5ee0*/  QSPC.E.D P0, RZ, [R8+0x8] ;  /* 0x0000080008ff73aa */ /* 0x000e240000000700 */
[----:B0-----:R-:W-:Y:S05]  /*5ef0*/  @!P0 BRA `(.L_x_282) ;  /* 0x0000000000188947 */ /* 0x001fea0003800000 */
.L_x_283:
[----:B------:R-:W2:Y:S02]  /*5f00*/  LD.E R10, [R8+0x8] ;  /* 0x00000008080a7980 */ /* 0x000ea40000100900 */
[----:B--2---:R-:W-:-:S06]  /*5f10*/  FADD R11, R3, R10 ;  /* 0x0000000a030b7221 */ /* 0x004fcc0000000000 */
[----:B------:R-:W2:Y:S02]  /*5f20*/  ATOM.E.CAST.SPIN PT, R11, [R8+0x8], R10, R11 ;  /* 0x0000080a080b738b */ /* 0x000ea400019e010b */
[----:B--2---:R-:W-:-:S13]  /*5f30*/  ISETP.EQ.U32.AND P0, PT, R11, 0x1, PT ;  /* 0x000000010b00780c */ /* 0x004fda0003f02070 */
[----:B------:R-:W-:Y:S05]  /*5f40*/  @!P0 BRA `(.L_x_283) ;  /* 0xfffffffc00ec8947 */ /* 0x000fea000383ffff */
[----:B------:R-:W-:Y:S05]  /*5f50*/  BRA `(.L_x_91) ;  /* 0x00000000000c7947 */ /* 0x000fea0003800000 */
.L_x_282:
[----:B------:R-:W2:Y:S02]  /*5f60*/  LD.E R0, desc[UR8][R8.64+0x8] ;  /* 0x0000080808007980 */ /* 0x000ea4000c101900 */
[----:B--2---:R-:W-:-:S05]  /*5f70*/  FADD R3, R3, R0 ;  /* 0x0000000003037221 */ /* 0x004fca0000000000 */
[----:B------:R1:W-:Y:S02]  /*5f80*/  ST.E desc[UR8][R8.64+0x8], R3 ;  /* 0x0000080308007985 */ /* 0x0003e4000c101908 */
.L_x_91:
[----:B------:R-:W-:Y:S05]  /*5f90*/  BSYNC.RECONVERGENT B0 ;  /* 0x0000000000007941 */ /* 0x000fea0003800200 */
.L_x_90:
[----:B------:R-:W-:Y:S05]  /*5fa0*/  BRA `(.L_x_284) ;  /* 0x0000003400507947 */ /* 0x000fea0003800000 */
.L_x_89:
[----:B------:R-:W-:-:S04]  /*5fb0*/  ISETP.GE.AND P0, PT, R10, 0x1, PT ;  /* 0x000000010a00780c */ /* 0x000fc80003f06270 */
[----:B------:R-:W-:-:S13]  /*5fc0*/  ISETP.GE.OR P0, PT, R6, R11, !P0 ;  /* 0x0000000b0600720c */ /* 0x000fda0004706670 */
[----:B------:R-:W-:Y:S05]  /*5fd0*/  @P0 BRA `(.L_x_284) ;  /* 0x0000003400440947 */ /* 0x000fea0003800000 */
[C---:B------:R-:W-:Y:S01]  /*5fe0*/  ISETP.GE.U32.AND P0, PT, R10.reuse, 0x10, PT ;  /* 0x000000100a00780c */ /* 0x040fe20003f06070 */
[----:B------:R-:W-:Y:S01]  /*5ff0*/  BSSY.RECONVERGENT B2, `(.L_x_285) ;  /* 0x00001af000027945 */ /* 0x000fe20003800200 */
[----:B------:R-:W-:Y:S02]  /*6000*/  HFMA2 R0, -RZ, RZ, 0, 0 ;  /* 0x00000000ff007431 */ /* 0x000fe400000001ff */
[----:B------:R-:W-:Y:S01]  /*6010*/  IMAD R11, R11, R6, RZ ;  /* 0x000000060b0b7224 */ /* 0x000fe200078e02ff */
[----:B------:R-:W-:-:S08]  /*6020*/  LOP3.LUT R3, R10, 0xf, RZ, 0xc0, !PT ;  /* 0x0000000f0a037812 */ /* 0x000fd000078ec0ff */
[----:B------:R-:W-:Y:S05]  /*6030*/  @!P0 BRA `(.L_x_286) ;  /* 0x0000001800a88947 */ /* 0x000fea0003800000 */
[----:B------:R-:W-:Y:S01]  /*6040*/  BSSY.RECONVERGENT B0, `(.L_x_287) ;  /* 0x00001a8000007945 */ /* 0x000fe20003800200 */
[----:B------:R-:W-:-:S07]  /*6050*/  MOV R0, RZ ;  /* 0x000000ff00007202 */ /* 0x000fce0000000f00 */
.L_x_384:
[----:B------:R-:W-:-:S05]  /*6060*/  IADD3 R15, PT, PT, R11, R0, RZ ;  /* 0x000000000b0f7210 */ /* 0x000fca0007ffe0ff */
[----:B-----5:R-:W-:-:S04]  /*6070*/  IMAD.WIDE R14, R15, 0x4, R8 ;  /* 0x000000040f0e7825 */ /* 0x020fc800078e0208 */
[----:B------:R-:W-:-:S05]  /*6080*/  IMAD.WIDE R16, R13, 0x4, R14 ;  /* 0x000000040d107825 */ /* 0x000fca00078e020e */
[----:B------:R-:W2:Y:S02]  /*6090*/  LD.E R12, desc[UR8][R16.64] ;  /* 0x00000008100c7980 */ /* 0x000ea4000c101900 */
        /* <DEDUP_REMOVED lines=8> */
.L_x_291:
[----:B------:R-:W0:Y:S02]  /*6120*/  LDS R18, [R12] ;  /* 0x000000000c127984 */ /* 0x000e240000000800 */
[----:B0-----:R-:W-:-:S05]  /*6130*/  FADD R19, R21, R18 ;  /* 0x0000001215137221 */ /* 0x001fca0000000000 */
[----:B------:R-:W0:Y:S02]  /*6140*/  ATOMS.CAST.SPIN P0, [R12], R18, R19 ;  /* 0x000000120c00758d */ /* 0x000e240001800013 */
[----:B0-----:R-:W-:Y:S05]  /*6150*/  @!P0 BRA `(.L_x_291) ;  /* 0xfffffffc00f08947 */ /* 0x001fea000383ffff */
[----:B------:R-:W-:Y:S05]  /*6160*/  BRA `(.L_x_289) ;  /* 0x00000000002c7947 */ /* 0x000fea0003800000 */
.L_x_290:
[----:B------:R-:W0:Y:S02]  /*6170*/  QSPC.E.D P0, RZ, [R14] ;  /* 0x000000000eff73aa */ /* 0x000e240000000700 */
[----:B0-----:R-:W-:Y:S05]  /*6180*/  @!P0 BRA `(.L_x_292) ;  /* 0x0000000000188947 */ /* 0x001fea0003800000 */
.L_x_293:
[----:B------:R-:W2:Y:S02]  /*6190*/  LD.E R18, [R14] ;  /* 0x000000000e127980 */ /* 0x000ea40000100900 */
[----:B--2---:R-:W-:-:S06]  /*61a0*/  FADD R19, R21, R18 ;  /* 0x0000001215137221 */ /* 0x004fcc0000000000 */
[----:B------:R-:W2:Y:S02]  /*61b0*/  ATOM.E.CAST.SPIN PT, R19, [R14], R18, R19 ;  /* 0x000000120e13738b */ /* 0x000ea400019e0113 */
[----:B--2---:R-:W-:-:S13]  /*61c0*/  ISETP.EQ.U32.AND P0, PT, R19, 0x1, PT ;  /* 0x000000011300780c */ /* 0x004fda0003f02070 */
[----:B------:R-:W-:Y:S05]  /*61d0*/  @!P0 BRA `(.L_x_293) ;  /* 0xfffffffc00ec8947 */ /* 0x000fea000383ffff */
[----:B------:R-:W-:Y:S05]  /*61e0*/  BRA `(.L_x_289) ;  /* 0x00000000000c7947 */ /* 0x000fea0003800000 */
.L_x_292:
[----:B------:R-:W2:Y:S02]  /*61f0*/  LD.E R12, desc[UR8][R14.64] ;  /* 0x000000080e0c7980 */ /* 0x000ea4000c101900 */
[----:B--2---:R-:W-:-:S05]  /*6200*/  FADD R19, R21, R12 ;  /* 0x0000000c15137221 */ /* 0x004fca0000000000 */
[----:B------:R0:W-:Y:S02]  /*6210*/  ST.E desc[UR8][R14.64], R19 ;  /* 0x000000130e007985 */ /* 0x0001e4000c101908 */
.L_x_289:
[----:B------:R-:W-:Y:S05]  /*6220*/  BSYNC.RECONVERGENT B3 ;  /* 0x0000000000037941 */ /* 0x000fea0003800200 */
.L_x_288:
        /* <DEDUP_REMOVED lines=9> */
.L_x_297:
[----:B------:R-:W0:Y:S02]  /*62c0*/  LDS R18, [R12+0x4] ;  /* 0x000004000c127984 */ /* 0x000e240000000800 */
[----:B0-----:R-:W-:-:S05]  /*62d0*/  FADD R19, R21, R18 ;  /* 0x0000001215137221 */ /* 0x001fca0000000000 */
[----:B------:R-:W0:Y:S02]  /*62e0*/  ATOMS.CAST.SPIN P0, [R12+0x4], R18, R19 ;  /* 0x000004120c00758d */ /* 0x000e240001800013 */
[----:B0-----:R-:W-:Y:S05]  /*62f0*/  @!P0 BRA `(.L_x_297) ;  /* 0xfffffffc00f08947 */ /* 0x001fea000383ffff */
[----:B------:R-:W-:Y:S05]  /*6300*/  BRA `(.L_x_295) ;  /* 0x00000000002c7947 */ /* 0x000fea0003800000 */
.L_x_296:
[----:B------:R-:W1:Y:S02]  /*6310*/  QSPC.E.D P0, RZ, [R14+0x4] ;  /* 0x000004000eff73aa */ /* 0x000e640000000700 */
[----:B-1----:R-:W-:Y:S05]  /*6320*/  @!P0 BRA `(.L_x_298) ;  /* 0x0000000000188947 */ /* 0x002fea0003800000 */
.L_x_299:
[----:B------:R-:W0:Y:S02]  /*6330*/  LD.E R18, [R14+0x4] ;  /* 0x000000040e127980 */ /* 0x000e240000100900 */
[----:B0-----:R-:W-:-:S06]  /*6340*/  FADD R19, R21, R18 ;  /* 0x0000001215137221 */ /* 0x001fcc0000000000 */
[----:B------:R-:W2:Y:S02]  /*6350*/  ATOM.E.CAST.SPIN PT, R19, [R14+0x4], R18, R19 ;  /* 0x000004120e13738b */ /* 0x000ea400019e0113 */
[----:B--2---:R-:W-:-:S13]  /*6360*/  ISETP.EQ.U32.AND P0, PT, R19, 0x1, PT ;  /* 0x000000011300780c */ /* 0x004fda0003f02070 */
[----:B------:R-:W-:Y:S05]  /*6370*/  @!P0 BRA `(.L_x_299) ;  /* 0xfffffffc00ec8947 */ /* 0x000fea000383ffff */
[----:B------:R-:W-:Y:S05]  /*6380*/  BRA `(.L_x_295) ;  /* 0x00000000000c7947 */ /* 0x000fea0003800000 */
.L_x_298:
[----:B------:R-:W0:Y:S02]  /*6390*/  LD.E R12, desc[UR8][R14.64+0x4] ;  /* 0x000004080e0c7980 */ /* 0x000e24000c101900 */
[----:B0-----:R-:W-:-:S05]  /*63a0*/  FADD R19, R21, R12 ;  /* 0x0000000c15137221 */ /* 0x001fca0000000000 */
[----:B------:R1:W-:Y:S02]  /*63b0*/  ST.E desc[UR8][R14.64+0x4], R19 ;  /* 0x000004130e007985 */ /* 0x0003e4000c101908 */
.L_x_295:
[----:B------:R-:W-:Y:S05]  /*63c0*/  BSYNC.RECONVERGENT B3 ;  /* 0x0000000000037941 */ /* 0x000fea0003800200 */
.L_x_294:
        /* <DEDUP_REMOVED lines=9> */
.L_x_303:
[----:B------:R-:W0:Y:S02]  /*6460*/  LDS R18, [R12+0x8] ;  /* 0x000008000c127984 */ /* 0x000e240000000800 */
[----:B01----:R-:W-:-:S05]  /*6470*/  FADD R19, R21, R18 ;  /* 0x0000001215137221 */ /* 0x003fca0000000000 */
[----:B------:R-:W0:Y:S02]  /*6480*/  ATOMS.CAST.SPIN P0, [R12+0x8], R18, R19 ;  /* 0x000008120c00758d */ /* 0x000e240001800013 */
[----:B0-----:R-:W-:Y:S05]  /*6490*/  @!P0 BRA `(.L_x_303) ;  /* 0xfffffffc00f08947 */ /* 0x001fea000383ffff */
[----:B------:R-:W-:Y:S05]  /*64a0*/  BRA `(.L_x_301) ;  /* 0x00000000002c7947 */ /* 0x000fea0003800000 */
.L_x_302:
[----:B------:R-:W2:Y:S02]  /*64b0*/  QSPC.E.D P0, RZ, [R14+0x8] ;  /* 0x000008000eff73aa */ /* 0x000ea40000000700 */
[----:B--2---:R-:W-:Y:S05]  /*64c0*/  @!P0 BRA `(.L_x_304) ;  /* 0x0000000000188947 */ /* 0x004fea0003800000 */
.L_x_305:
[----:B------:R-:W0:Y:S02]  /*64d0*/  LD.E R18, [R14+0x8] ;  /* 0x000000080e127980 */ /* 0x000e240000100900 */
[----:B01----:R-:W-:-:S06]  /*64e0*/  FADD R19, R21, R18 ;  /* 0x0000001215137221 */ /* 0x003fcc0000000000 */
[----:B------:R-:W2:Y:S02]  /*64f0*/  ATOM.E.CAST.SPIN PT, R19, [R14+0x8], R18, R19 ;  /* 0x000008120e13738b */ /* 0x000ea400019e0113 */
[----:B--2---:R-:W-:-:S13]  /*6500*/  ISETP.EQ.U32.AND P0, PT, R19, 0x1, PT ;  /* 0x000000011300780c */ /* 0x004fda0003f02070 */
[----:B------:R-:W-:Y:S05]  /*6510*/  @!P0 BRA `(.L_x_305) ;  /* 0xfffffffc00ec8947 */ /* 0x000fea000383ffff */
[----:B------:R-:W-:Y:S05]  /*6520*/  BRA `(.L_x_301) ;  /* 0x00000000000c7947 */ /* 0x000fea0003800000 */
.L_x_304:
[----:B------:R-:W0:Y:S02]  /*6530*/  LD.E R12, desc[UR8][R14.64+0x8] ;  /* 0x000008080e0c7980 */ /* 0x000e24000c101900 */
[----:B01----:R-:W-:-:S05]  /*6540*/  FADD R19, R21, R12 ;  /* 0x0000000c15137221 */ /* 0x003fca0000000000 */
[----:B------:R2:W-:Y:S02]  /*6550*/  ST.E desc[UR8][R14.64+0x8], R19 ;  /* 0x000008130e007985 */ /* 0x0005e4000c101908 */
.L_x_301:
[----:B------:R-:W-:Y:S05]  /*6560*/  BSYNC.RECONVERGENT B3 ;  /* 0x0000000000037941 */ /* 0x000fea0003800200 */
.L_x_300:
        /* <DEDUP_REMOVED lines=9> */
.L_x_309:
[----:B------:R-:W0:Y:S02]  /*6600*/  LDS R18, [R12+0xc] ;  /* 0x00000c000c127984 */ /* 0x000e240000000800 */
[----:B012---:R-:W-:-:S05]  /*6610*/  FADD R19, R21, R18 ;  /* 0x0000001215137221 */ /* 0x007fca0000000000 */
[----:B------:R-:W0:Y:S02]  /*6620*/  ATOMS.CAST.SPIN P0, [R12+0xc], R18, R19 ;  /* 0x00000c120c00758d */ /* 0x000e240001800013 */
[----:B0-----:R-:W-:Y:S05]  /*6630*/  @!P0 BRA `(.L_x_309) ;  /* 0xfffffffc00f08947 */ /* 0x001fea000383ffff */
[----:B------:R-:W-:Y:S05]  /*6640*/  BRA `(.L_x_307) ;  /* 0x00000000002c7947 */ /* 0x000fea0003800000 */
.L_x_308:
[----:B------:R-:W3:Y:S02]  /*6650*/  QSPC.E.D P0, RZ, [R14+0xc] ;  /* 0x00000c000eff73aa */ /* 0x000ee40000000700 */
[----:B---3--:R-:W-:Y:S05]  /*6660*/  @!P0 BRA `(.L_x_310) ;  /* 0x0000000000188947 */ /* 0x008fea0003800000 */
.L_x_311:
[----:B------:R-:W0:Y:S02]  /*6670*/  LD.E R18, [R14+0xc] ;  /* 0x0000000c0e127980 */ /* 0x000e240000100900 */
[----:B012---:R-:W-:-:S06]  /*6680*/  FADD R19, R21, R18 ;  /* 0x0000001215137221 */ /* 0x007fcc0000000000 */
[----:B------:R-:W2:Y:S02]  /*6690*/  ATOM.E.CAST.SPIN PT, R19, [R14+0xc], R18, R19 ;  /* 0x00000c120e13738b */ /* 0x000ea400019e0113 */
[----:B--2---:R-:W-:-:S13]  /*66a0*/  ISETP.EQ.U32.AND P0, PT, R19, 0x1, PT ;  /* 0x000000011300780c */ /* 0x004fda0003f02070 */
[----:B------:R-:W-:Y:S05]  /*66b0*/  @!P0 BRA `(.L_x_311) ;  /* 0xfffffffc00ec8947 */ /* 0x000fea000383ffff */
[----:B------:R-:W-:Y:S05]  /*66c0*/  BRA `(.L_x_307) ;  /* 0x00000000000c7947 */ /* 0x000fea0003800000 */
.L_x_310:
[----:B------:R-:W0:Y:S02]  /*66d0*/  LD.E R12, desc[UR8][R14.64+0xc] ;  /* 0x00000c080e0c7980 */ /* 0x000e24000c101900 */
[----:B012---:R-:W-:-:S05]  /*66e0*/  FADD R19, R21, R12 ;  /* 0x0000000c15137221 */ /* 0x007fca0000000000 */
[----:B------:R3:W-:Y:S02]  /*66f0*/  ST.E desc[UR8][R14.64+0xc], R19 ;  /* 0x00000c130e007985 */ /* 0x0007e4000c101908 */
.L_x_307:
[----:B------:R-:W-:Y:S05]  /*6700*/  BSYNC.RECONVERGENT B3 ;  /* 0x0000000000037941 */ /* 0x000fea0003800200 */
.L_x_306:
        /* <DEDUP_REMOVED lines=9> */
.L_x_315:
[----:B------:R-:W0:Y:S02]  /*67a0*/  LDS R18, [R12+0x10] ;  /* 0x000010000c127984 */ /* 0x000e240000000800 */
[----:B0123--:R-:W-:-:S05]  /*67b0*/  FADD R19, R21, R18 ;  /* 0x0000001215137221 */ /* 0x00ffca0000000000 */
[----:B------:R-:W0:Y:S02]  /*67c0*/  ATOMS.CAST.SPIN P0, [R12+0x10], R18, R19 ;  /* 0x000010120c00758d */ /* 0x000e240001800013 */
[----:B0-----:R-:W-:Y:S05]  /*67d0*/  @!P0 BRA `(.L_x_315) ;  /* 0xfffffffc00f08947 */ /* 0x001fea000383ffff */
[----:B------:R-:W-:Y:S05]  /*67e0*/  BRA `(.L_x_313) ;  /* 0x00000000002c7947 */ /* 0x000fea0003800000 */
.L_x_314:
[----:B------:R-:W4:Y:S02]  /*67f0*/  QSPC.E.D P0, RZ, [R14+0x10] ;  /* 0x000010000eff73aa */ /* 0x000f240000000700 */
[----:B----4-:R-:W-:Y:S05]  /*6800*/  @!P0 BRA `(.L_x_316) ;  /* 0x0000000000188947 */ /* 0x010fea0003800000 */
.L_x_317:
[----:B------:R-:W0:Y:S02]  /*6810*/  LD.E R18, [R14+0x10] ;  /* 0x000000100e127980 */ /* 0x000e240000100900 */
[----:B0123--:R-:W-:-:S06]  /*6820*/  FADD R19, R21, R18 ;  /* 0x0000001215137221 */ /* 0x00ffcc0000000000 */
[----:B------:R-:W2:Y:S02]  /*6830*/  ATOM.E.CAST.SPIN PT, R19, [R14+0x10], R18, R19 ;  /* 0x000010120e13738b */ /* 0x000ea400019e0113 */
[----:B--2---:R-:W-:-:S13]  /*6840*/  ISETP.EQ.U32.AND P0, PT, R19, 0x1, PT ;  /* 0x000000011300780c */ /* 0x004fda0003f02070 */
[----:B------:R-:W-:Y:S05]  /*6850*/  @!P0 BRA `(.L_x_317) ;  /* 0xfffffffc00ec8947 */ /* 0x000fea000383ffff */
[----:B------:R-:W-:Y:S05]  /*6860*/  BRA `(.L_x_313) ;  /* 0x00000000000c7947 */ /* 0x000fea0003800000 */
.L_x_316:
[----:B------:R-:W0:Y:S02]  /*6870*/  LD.E R12, desc[UR8][R14.64+0x10] ;  /* 0x000010080e0c7980 */ /* 0x000e24000c101900 */
[----:B0123--:R-:W-:-:S05]  /*6880*/  FADD R19, R21, R12 ;  /* 0x0000000c15137221 */ /* 0x00ffca0000000000 */
[----:B------:R4:W-:Y:S02]  /*6890*/  ST.E desc[UR8][R14.64+0x10], R19 ;  /* 0x000010130e007985 */ /* 0x0009e4000c101908 */
.L_x_313:
[----:B------:R-:W-:Y:S05]  /*68a0*/  BSYNC.RECONVERGENT B3 ;  /* 0x0000000000037941 */ /* 0x000fea0003800200 */
.L_x_312:
        /* <DEDUP_REMOVED lines=9> */
.L_x_321:
[----:B------:R-:W0:Y:S02]  /*6940*/  LDS R18, [R12+0x14] ;  /* 0x000014000c127984 */ /* 0x000e240000000800 */
[----:B01234-:R-:W-:-:S05]  /*6950*/  FADD R19, R21, R18 ;  /* 0x0000001215137221 */ /* 0x01ffca0000000000 */
[----:B------:R-:W0:Y:S02]  /*6960*/  ATOMS.CAST.SPIN P0, [R12+0x14], R18, R19 ;  /* 0x000014120c00758d */ /* 0x000e240001800013 */
[----:B0-----:R-:W-:Y:S05]  /*6970*/  @!P0 BRA `(.L_x_321) ;  /* 0xfffffffc00f08947 */ /* 0x001fea000383ffff */
[----:B------:R-:W-:Y:S05]  /*6980*/  BRA `(.L_x_319) ;  /* 0x00000000002c7947 */ /* 0x000fea0003800000 */
.L_x_320:
[----:B------:R-:W5:Y:S02]  /*6990*/  QSPC.E.D P0, RZ, [R14+0x14] ;  /* 0x000014000eff73aa */ /* 0x000f640000000700 */
[----:B-----5:R-:W-:Y:S05]  /*69a0*/  @!P0 BRA `(.L_x_322) ;  /* 0x0000000000188947 */ /* 0x020fea0003800000 */
.L_x_323:
[----:B------:R-:W0:Y:S02]  /*69b0*/  LD.E R18, [R14+0x14] ;  /* 0x000000140e127980 */ /* 0x000e240000100900 */
[----:B01234-:R-:W-:-:S06]  /*69c0*/  FADD R19, R21, R18 ;  /* 0x0000001215137221 */ /* 0x01ffcc0000000000 */
[----:B------:R-:W2:Y:S02]  /*69d0*/  ATOM.E.CAST.SPIN PT, R19, [R14+0x14], R18, R19 ;  /* 0x000014120e13738b */ /* 0x000ea400019e0113 */
[----:B--2---:R-:W-:-:S13]  /*69e0*/  ISETP.EQ.U32.AND P0, PT, R19, 0x1, PT ;  /* 0x000000011300780c */ /* 0x004fda0003f02070 */
[----:B------:R-:W-:Y:S05]  /*69f0*/  @!P0 BRA `(.L_x_323) ;  /* 0xfffffffc00ec8947 */ /* 0x000fea000383ffff */
[----:B------:R-:W-:Y:S05]  /*6a00*/  BRA `(.L_x_319) ;  /* 0x00000000000c7947 */ /* 0x000fea0003800000 */
.L_x_322:
[----:B------:R-:W0:Y:S02]  /*6a10*/  LD.E R12, desc[UR8][R14.64+0x14] ;  /* 0x000014080e0c7980 */ /* 0x000e24000c101900 */
[----:B01234-:R-:W-:-:S05]  /*6a20*/  FADD R19, R21, R12 ;  /* 0x0000000c15137221 */ /* 0x01ffca0000000000 */
[----:B------:R0:W-:Y:S02]  /*6a30*/  ST.E desc[UR8][R14.64+0x14], R19 ;  /* 0x000014130e007985 */ /* 0x0001e4000c101908 */
.L_x_319:
[----:B------:R-:W-:Y:S05]  /*6a40*/  BSYNC.RECONVERGENT B3 ;  /* 0x0000000000037941 */ /* 0x000fea0003800200 */
.L_x_318:
        /* <DEDUP_REMOVED lines=9> */
.L_x_327:
[----:B------:R-:W0:Y:S02]  /*6ae0*/  LDS R18, [R12+0x18] ;  /* 0x000018000c127984 */ /* 0x000e240000000800 */
[----:B01234-:R-:W-:-:S05]  /*6af0*/  FADD R19, R21, R18 ;  /* 0x0000001215137221 */ /* 0x01ffca0000000000 */
[----:B------:R-:W0:Y:S02]  /*6b00*/  ATOMS.CAST.SPIN P0, [R12+0x18], R18, R19 ;  /* 0x000018120c00758d */ /* 0x000e240001800013 */
[----:B0-----:R-:W-:Y:S05]  /*6b10*/  @!P0 BRA `(.L_x_327) ;  /* 0xfffffffc00f08947 */ /* 0x001fea000383ffff */
[----:B------:R-:W-:Y:S05]  /*6b20*/  BRA `(.L_x_325) ;  /* 0x00000000002c7947 */ /* 0x000fea0003800000 */
.L_x_326:
[----:B------:R-:W5:Y:S02]  /*6b30*/  QSPC.E.D P0, RZ, [R14+0x18] ;  /* 0x000018000eff73aa */ /* 0x000f640000000700 */
[----:B-----5:R-:W-:Y:S05]  /*6b40*/  @!P0 BRA `(.L_x_328) ;  /* 0x0000000000188947 */ /* 0x020fea0003800000 */
.L_x_329:
[----:B------:R-:W0:Y:S02]  /*6b50*/  LD.E R18, [R14+0x18] ;  /* 0x000000180e127980 */ /* 0x000e240000100900 */
[----:B01234-:R-:W-:-:S06]  /*6b60*/  FADD R19, R21, R18 ;  /* 0x0000001215137221 */ /* 0x01ffcc0000000000 */
[----:B------:R-:W2:Y:S02]  /*6b70*/  ATOM.E.CAST.SPIN PT, R19, [R14+0x18], R18, R19 ;  /* 0x000018120e13738b */ /* 0x000ea400019e0113 */
[----:B--2---:R-:W-:-:S13]  /*6b80*/  ISETP.EQ.U32.AND P0, PT, R19, 0x1, PT ;  /* 0x000000011300780c */ /* 0x004fda0003f02070 */
[----:B------:R-:W-:Y:S05]  /*6b90*/  @!P0 BRA `(.L_x_329) ;  /* 0xfffffffc00ec8947 */ /* 0x000fea000383ffff */
[----:B------:R-:W-:Y:S05]  /*6ba0*/  BRA `(.L_x_325) ;  /* 0x00000000000c7947 */ /* 0x000fea0003800000 */
.L_x_328:
[----:B------:R-:W0:Y:S02]  /*6bb0*/  LD.E R12, desc[UR8][R14.64+0x18] ;  /* 0x000018080e0c7980 */ /* 0x000e24000c101900 */
[----:B01234-:R-:W-:-:S05]  /*6bc0*/  FADD R19, R21, R12 ;  /* 0x0000000c15137221 */ /* 0x01ffca0000000000 */
[----:B------:R0:W-:Y:S02]  /*6bd0*/  ST.E desc[UR8][R14.64+0x18], R19 ;  /* 0x000018130e007985 */ /* 0x0001e4000c101908 */
.L_x_325:
[----:B------:R-:W-:Y:S05]  /*6be0*/  BSYNC.RECONVERGENT B3 ;  /* 0x0000000000037941 */ /* 0x000fea0003800200 */
.L_x_324:
        /* <DEDUP_REMOVED lines=9> */
.L_x_333:
[----:B------:R-:W0:Y:S02]  /*6c80*/  LDS R18, [R12+0x1c] ;  /* 0x00001c000c127984 */ /* 0x000e240000000800 */
[----:B01234-:R-:W-:-:S05]  /*6c90*/  FADD R19, R21, R18 ;  /* 0x0000001215137221 */ /* 0x01ffca0000000000 */
[----:B------:R-:W0:Y:S02]  /*6ca0*/  ATOMS.CAST.SPIN P0, [R12+0x1c], R18, R19 ;  /* 0x00001c120c00758d */ /* 0x000e240001800013 */
[----:B0-----:R-:W-:Y:S05]  /*6cb0*/  @!P0 BRA `(.L_x_333) ;  /* 0xfffffffc00f08947 */ /* 0x001fea000383ffff */
[----:B------:R-:W-:Y:S05]  /*6cc0*/  BRA `(.L_x_331) ;  /* 0x00000000002c7947 */ /* 0x000fea0003800000 */
.L_x_332:
[----:B------:R-:W5:Y:S02]  /*6cd0*/  QSPC.E.D P0, RZ, [R14+0x1c] ;  /* 0x00001c000eff73aa */ /* 0x000f640000000700 */
[----:B-----5:R-:W-:Y:S05]  /*6ce0*/  @!P0 BRA `(.L_x_334) ;  /* 0x0000000000188947 */ /* 0x020fea0003800000 */
.L_x_335:
[----:B------:R-:W0:Y:S02]  /*6cf0*/  LD.E R18, [R14+0x1c] ;  /* 0x0000001c0e127980 */ /* 0x000e240000100900 */
[----:B01234-:R-:W-:-:S06]  /*6d00*/  FADD R19, R21, R18 ;  /* 0x0000001215137221 */ /* 0x01ffcc0000000000 */
[----:B------:R-:W2:Y:S02]  /*6d10*/  ATOM.E.CAST.SPIN PT, R19, [R14+0x1c], R18, R19 ;  /* 0x00001c120e13738b */ /* 0x000ea400019e0113 */
[----:B--2---:R-:W-:-:S13]  /*6d20*/  ISETP.EQ.U32.AND P0, PT, R19, 0x1, PT ;  /* 0x000000011300780c */ /* 0x004fda0003f02070 */
[----:B------:R-:W-:Y:S05]  /*6d30*/  @!P0 BRA `(.L_x_335) ;  /* 0xfffffffc00ec8947 */ /* 0x000fea000383ffff */
[----:B------:R-:W-:Y:S05]  /*6d40*/  BRA `(.L_x_331) ;  /* 0x00000000000c7947 */ /* 0x000fea0003800000 */
.L_x_334:
[----:B------:R-:W0:Y:S02]  /*6d50*/  LD.E R12, desc[UR8][R14.64+0x1c] ;  /* 0x00001c080e0c7980 */ /* 0x000e24000c101900 */
[----:B01234-:R-:W-:-:S05]  /*6d60*/  FADD R19, R21, R12 ;  /* 0x0000000c15137221 */ /* 0x01ffca0000000000 */
[----:B------:R0:W-:Y:S02]  /*6d70*/  ST.E desc[UR8][R14.64+0x1c], R19 ;  /* 0x00001c130e007985 */ /* 0x0001e4000c101908 */
.L_x_331:
[----:B------:R-:W-:Y:S05]  /*6d80*/  BSYNC.RECONVERGENT B3 ;  /* 0x0000000000037941 */ /* 0x000fea0003800200 */
.L_x_330:
        /* <DEDUP_REMOVED lines=9> */
.L_x_339:
[----:B------:R-:W0:Y:S02]  /*6e20*/  LDS R18, [R12+0x20] ;  /* 0x000020000c127984 */ /* 0x000e240000000800 */
[----:B01234-:R-:W-:-:S05]  /*6e30*/  FADD R19, R21, R18 ;  /* 0x0000001215137221 */ /* 0x01ffca0000000000 */
[----:B------:R-:W0:Y:S02]  /*6e40*/  ATOMS.CAST.SPIN P0, [R12+0x20], R18, R19 ;  /* 0x000020120c00758d */ /* 0x000e240001800013 */
[----:B0-----:R-:W-:Y:S05]  /*6e50*/  @!P0 BRA `(.L_x_339) ;  /* 0xfffffffc00f08947 */ /* 0x001fea000383ffff */
[----:B------:R-:W-:Y:S05]  /*6e60*/  BRA `(.L_x_337) ;  /* 0x00000000002c7947 */ /* 0x000fea0003800000 */
.L_x_338:
[----:B------:R-:W5:Y:S02]  /*6e70*/  QSPC.E.D P0, RZ, [R14+0x20] ;  /* 0x000020000eff73aa */ /* 0x000f640000000700 */
[----:B-----5:R-:W-:Y:S05]  /*6e80*/  @!P0 BRA `(.L_x_340) ;  /* 0x0000000000188947 */ /* 0x020fea0003800000 */
.L_x_341:
[----:B------:R-:W0:Y:S02]  /*6e90*/  LD.E R18, [R14+0x20] ;  /* 0x000000200e127980 */ /* 0x000e240000100900 */
[----:B01234-:R-:W-:-:S06]  /*6ea0*/  FADD R19, R21, R18 ;  /* 0x0000001215137221 */ /* 0x01ffcc0000000000 */
[----:B------:R-:W2:Y:S02]  /*6eb0*/  ATOM.E.CAST.SPIN PT, R19, [R14+0x20], R18, R19 ;  /* 0x000020120e13738b */ /* 0x000ea400019e0113 */
[----:B--2---:R-:W-:-:S13]  /*6ec0*/  ISETP.EQ.U32.AND P0, PT, R19, 0x1, PT ;  /* 0x000000011300780c */ /* 0x004fda0003f02070 */
[----:B------:R-:W-:Y:S05]  /*6ed0*/  @!P0 BRA `(.L_x_341) ;  /* 0xfffffffc00ec8947 */ /* 0x000fea000383ffff */
[----:B------:R-:W-:Y:S05]  /*6ee0*/  BRA `(.L_x_337) ;  /* 0x00000000000c7947 */ /* 0x000fea0003800000 */
.L_x_340:
[----:B------:R-:W0:Y:S02]  /*6ef0*/  LD.E R12, desc[UR8][R14.64+0x20] ;  /* 0x000020080e0c7980 */ /* 0x000e24000c101900 */
[----:B01234-:R-:W-:-:S05]  /*6f00*/  FADD R19, R21, R12 ;  /* 0x0000000c15137221 */ /* 0x01ffca0000000000 */
[----:B------:R0:W-:Y:S02]  /*6f10*/  ST.E desc[UR8][R14.64+0x20], R19 ;  /* 0x000020130e007985 */ /* 0x0001e4000c101908 */
.L_x_337:
[----:B------:R-:W-:Y:S05]  /*6f20*/  BSYNC.RECONVERGENT B3 ;  /* 0x0000000000037941 */ /* 0x000fea0003800200 */
.L_x_336:
        /* <DEDUP_REMOVED lines=9> */
.L_x_345:
[----:B------:R-:W0:Y:S02]  /*6fc0*/  LDS R18, [R12+0x24] ;  /* 0x000024000c127984 */ /* 0x000e240000000800 */
[----:B01234-:R-:W-:-:S05]  /*6fd0*/  FADD R19, R21, R18 ;  /* 0x0000001215137221 */ /* 0x01ffca0000000000 */
[----:B------:R-:W0:Y:S02]  /*6fe0*/  ATOMS.CAST.SPIN P0, [R12+0x24], R18, R19 ;  /* 0x000024120c00758d */ /* 0x000e240001800013 */
[----:B0-----:R-:W-:Y:S05]  /*6ff0*/  @!P0 BRA `(.L_x_345) ;  /* 0xfffffffc00f08947 */ /* 0x001fea000383ffff */
[----:B------:R-:W-:Y:S05]  /*7000*/  BRA `(.L_x_343) ;  /* 0x00000000002c7947 */ /* 0x000fea0003800000 */
.L_x_344:
[----:B------:R-:W5:Y:S02]  /*7010*/  QSPC.E.D P0, RZ, [R14+0x24] ;  /* 0x000024000eff73aa */ /* 0x000f640000000700 */
[----:B-----5:R-:W-:Y:S05]  /*7020*/  @!P0 BRA `(.L_x_346) ;  /* 0x0000000000188947 */ /* 0x020fea0003800000 */
.L_x_347:
[----:B------:R-:W0:Y:S02]  /*7030*/  LD.E R18, [R14+0x24] ;  /* 0x000000240e127980 */ /* 0x000e240000100900 */
[----:B01234-:R-:W-:-:S06]  /*7040*/  FADD R19, R21, R18 ;  /* 0x0000001215137221 */ /* 0x01ffcc0000000000 */
[----:B------:R-:W2:Y:S02]  /*7050*/  ATOM.E.CAST.SPIN PT, R19, [R14+0x24], R18, R19 ;  /* 0x000024120e13738b */ /* 0x000ea400019e0113 */
[----:B--2---:R-:W-:-:S13]  /*7060*/  ISETP.EQ.U32.AND P0, PT, R19, 0x1, PT ;  /* 0x000000011300780c */ /* 0x004fda0003f02070 */
[----:B------:R-:W-:Y:S05]  /*7070*/  @!P0 BRA `(.L_x_347) ;  /* 0xfffffffc00ec8947 */ /* 0x000fea000383ffff */
[----:B------:R-:W-:Y:S05]  /*7080*/  BRA `(.L_x_343) ;  /* 0x00000000000c7947 */ /* 0x000fea0003800000 */
.L_x_346:
[----:B------:R-:W0:Y:S02]  /*7090*/  LD.E R12, desc[UR8][R14.64+0x24] ;  /* 0x000024080e0c7980 */ /* 0x000e24000c101900 */
[----:B01234-:R-:W-:-:S05]  /*70a0*/  FADD R19, R21, R12 ;  /* 0x0000000c15137221 */ /* 0x01ffca0000000000 */
[----:B------:R0:W-:Y:S02]  /*70b0*/  ST.E desc[UR8][R14.64+0x24], R19 ;  /* 0x000024130e007985 */ /* 0x0001e4000c101908 */
.L_x_343:
[----:B------:R-:W-:Y:S05]  /*70c0*/  BSYNC.RECONVERGENT B3 ;  /* 0x0000000000037941 */ /* 0x000fea0003800200 */
.L_x_342:
        /* <DEDUP_REMOVED lines=9> */
.L_x_351:
[----:B------:R-:W0:Y:S02]  /*7160*/  LDS R18, [R12+0x28] ;  /* 0x000028000c127984 */ /* 0x000e240000000800 */
[----:B01234-:R-:W-:-:S05]  /*7170*/  FADD R19, R21, R18 ;  /* 0x0000001215137221 */ /* 0x01ffca0000000000 */
[----:B------:R-:W0:Y:S02]  /*7180*/  ATOMS.CAST.SPIN P0, [R12+0x28], R18, R19 ;  /* 0x000028120c00758d */ /* 0x000e240001800013 */
[----:B0-----:R-:W-:Y:S05]  /*7190*/  @!P0 BRA `(.L_x_351) ;  /* 0xfffffffc00f08947 */ /* 0x001fea000383ffff */
[----:B------:R-:W-:Y:S05]  /*71a0*/  BRA `(.L_x_349) ;  /* 0x00000000002c7947 */ /* 0x000fea0003800000 */
.L_x_350:
[----:B------:R-:W5:Y:S02]  /*71b0*/  QSPC.E.D P0, RZ, [R14+0x28] ;  /* 0x000028000eff73aa */ /* 0x000f640000000700 */
[----:B-----5:R-:W-:Y:S05]  /*71c0*/  @!P0 BRA `(.L_x_352) ;  /* 0x0000000000188947 */ /* 0x020fea0003800000 */
.L_x_353:
[----:B------:R-:W0:Y:S02]  /*71d0*/  LD.E R18, [R14+0x28] ;  /* 0x000000280e127980 */ /* 0x000e240000100900 */
[----:B01234-:R-:W-:-:S06]  /*71e0*/  FADD R19, R21, R18 ;  /* 0x0000001215137221 */ /* 0x01ffcc0000000000 */
[----:B------:R-:W2:Y:S02]  /*71f0*/  ATOM.E.CAST.SPIN PT, R19, [R14+0x28], R18, R19 ;  /* 0x000028120e13738b */ /* 0x000ea400019e0113 */
[----:B--2---:R-:W-:-:S13]  /*7200*/  ISETP.EQ.U32.AND P0, PT, R19, 0x1, PT ;  /* 0x000000011300780c */ /* 0x004fda0003f02070 */
[----:B------:R-:W-:Y:S05]  /*7210*/  @!P0 BRA `(.L_x_353) ;  /* 0xfffffffc00ec8947 */ /* 0x000fea000383ffff */
[----:B------:R-:W-:Y:S05]  /*7220*/  BRA `(.L_x_349) ;  /* 0x00000000000c7947 */ /* 0x000fea0003800000 */
.L_x_352:
[----:B------:R-:W0:Y:S02]  /*7230*/  LD.E R12, desc[UR8][R14.64+0x28] ;  /* 0x000028080e0c7980 */ /* 0x000e24000c101900 */
[----:B01234-:R-:W-:-:S05]  /*7240*/  FADD R19, R21, R12 ;  /* 0x0000000c15137221 */ /* 0x01ffca0000000000 */
[----:B------:R0:W-:Y:S02]  /*7250*/  ST.E desc[UR8][R14.64+0x28], R19 ;  /* 0x000028130e007985 */ /* 0x0001e4000c101908 */
.L_x_349:
[----:B------:R-:W-:Y:S05]  /*7260*/  BSYNC.RECONVERGENT B3 ;  /* 0x0000000000037941 */ /* 0x000fea0003800200 */
.L_x_348:
        /* <DEDUP_REMOVED lines=9> */
.L_x_357:
[----:B------:R-:W0:Y:S02]  /*7300*/  LDS R18, [R12+0x2c] ;  /* 0x00002c000c127984 */ /* 0x000e240000000800 */
[----:B01234-:R-:W-:-:S05]  /*7310*/  FADD R19, R21, R18 ;  /* 0x0000001215137221 */ /* 0x01ffca0000000000 */
[----:B------:R-:W0:Y:S02]  /*7320*/  ATOMS.CAST.SPIN P0, [R12+0x2c], R18, R19 ;  /* 0x00002c120c00758d */ /* 0x000e240001800013 */
[----:B0-----:R-:W-:Y:S05]  /*7330*/  @!P0 BRA `(.L_x_357) ;  /* 0xfffffffc00f08947 */ /* 0x001fea000383ffff */
[----:B------:R-:W-:Y:S05]  /*7340*/  BRA `(.L_x_355) ;  /* 0x00000000002c7947 */ /* 0x000fea0003800000 */
.L_x_356:
[----:B------:R-:W5:Y:S02]  /*7350*/  QSPC.E.D P0, RZ, [R14+0x2c] ;  /* 0x00002c000eff73aa */ /* 0x000f640000000700 */
[----:B-----5:R-:W-:Y:S05]  /*7360*/  @!P0 BRA `(.L_x_358) ;  /* 0x0000000000188947 */ /* 0x020fea0003800000 */
.L_x_359:
[----:B------:R-:W0:Y:S02]  /*7370*/  LD.E R18, [R14+0x2c] ;  /* 0x0000002c0e127980 */ /* 0x000e240000100900 */
[----:B01234-:R-:W-:-:S06]  /*7380*/  FADD R19, R21, R18 ;  /* 0x0000001215137221 */ /* 0x01ffcc0000000000 */
[----:B------:R-:W2:Y:S02]  /*7390*/  ATOM.E.CAST.SPIN PT, R19, [R14+0x2c], R18, R19 ;  /* 0x00002c120e13738b */ /* 0x000ea400019e0113 */
[----:B--2---:R-:W-:-:S13]  /*73a0*/  ISETP.EQ.U32.AND P0, PT, R19, 0x1, PT ;  /* 0x000000011300780c */ /* 0x004fda0003f02070 */
[----:B------:R-:W-:Y:S05]  /*73b0*/  @!P0 BRA `(.L_x_359) ;  /* 0xfffffffc00ec8947 */ /* 0x000fea000383ffff */
[----:B------:R-:W-:Y:S05]  /*73c0*/  BRA `(.L_x_355) ;  /* 0x00000000000c7947 */ /* 0x000fea0003800000 */
.L_x_358:
[----:B------:R-:W0:Y:S02]  /*73d0*/  LD.E R12, desc[UR8][R14.64+0x2c] ;  /* 0x00002c080e0c7980 */ /* 0x000e24000c101900 */
[----:B01234-:R-:W-:-:S05]  /*73e0*/  FADD R19, R21, R12 ;  /* 0x0000000c15137221 */ /* 0x01ffca0000000000 */
[----:B------:R0:W-:Y:S02]  /*73f0*/  ST.E desc[UR8][R14.64+0x2c], R19 ;  /* 0x00002c130e007985 */ /* 0x0001e4000c101908 */
.L_x_355:
[----:B------:R-:W-:Y:S05]  /*7400*/  BSYNC.RECONVERGENT B3 ;  /* 0x0000000000037941 */ /* 0x000fea0003800200 */
.L_x_354:
        /* <DEDUP_REMOVED lines=9> */
.L_x_363:
[----:B------:R-:W0:Y:S02]  /*74a0*/  LDS R18, [R12+0x30] ;  /* 0x000030000c127984 */ /* 0x000e240000000800 */
[----:B01234-:R-:W-:-:S05]  /*74b0*/  FADD R19, R21, R18 ;  /* 0x0000001215137221 */ /* 0x01ffca0000000000 */
[----:B------:R-:W0:Y:S02]  /*74c0*/  ATOMS.CAST.SPIN P0, [R12+0x30], R18, R19 ;  /* 0x000030120c00758d */ /* 0x000e240001800013 */
[----:B0-----:R-:W-:Y:S05]  /*74d0*/  @!P0 BRA `(.L_x_363) ;  /* 0xfffffffc00f08947 */ /* 0x001fea000383ffff */
[----:B------:R-:W-:Y:S05]  /*74e0*/  BRA `(.L_x_361) ;  /* 0x00000000002c7947 */ /* 0x000fea0003800000 */
.L_x_362:
[----:B------:R-:W5:Y:S02]  /*74f0*/  QSPC.E.D P0, RZ, [R14+0x30] ;  /* 0x000030000eff73aa */ /* 0x000f640000000700 */
[----:B-----5:R-:W-:Y:S05]  /*7500*/  @!P0 BRA `(.L_x_364) ;  /* 0x0000000000188947 */ /* 0x020fea0003800000 */
.L_x_365:
[----:B------:R-:W0:Y:S02]  /*7510*/  LD.E R18, [R14+0x30] ;  /* 0x000000300e127980 */ /* 0x000e240000100900 */
[----:B01234-:R-:W-:-:S06]  /*7520*/  FADD R19, R21, R18 ;  /* 0x0000001215137221 */ /* 0x01ffcc0000000000 */
[----:B------:R-:W2:Y:S02]  /*7530*/  ATOM.E.CAST.SPIN PT, R19, [R14+0x30], R18, R19 ;  /* 0x000030120e13738b */ /* 0x000ea400019e0113 */
[----:B--2---:R-:W-:-:S13]  /*7540*/  ISETP.EQ.U32.AND P0, PT, R19, 0x1, PT ;  /* 0x000000011300780c */ /* 0x004fda0003f02070 */
[----:B------:R-:W-:Y:S05]  /*7550*/  @!P0 BRA `(.L_x_365) ;  /* 0xfffffffc00ec8947 */ /* 0x000fea000383ffff */
[----:B------:R-:W-:Y:S05]  /*7560*/  BRA `(.L_x_361) ;  /* 0x00000000000c7947 */ /* 0x000fea0003800000 */
.L_x_364:
[----:B------:R-:W0:Y:S02]  /*7570*/  LD.E R12, desc[UR8][R14.64+0x30] ;  /* 0x000030080e0c7980 */ /* 0x000e24000c101900 */
[----:B01234-:R-:W-:-:S05]  /*7580*/  FADD R19, R21, R12 ;  /* 0x0000000c15137221 */ /* 0x01ffca0000000000 */
[----:B------:R0:W-:Y:S02]  /*7590*/  ST.E desc[UR8][R14.64+0x30], R19 ;  /* 0x000030130e007985 */ /* 0x0001e4000c101908 */
.L_x_361:
[----:B------:R-:W-:Y:S05]  /*75a0*/  BSYNC.RECONVERGENT B3 ;  /* 0x0000000000037941 */ /* 0x000fea0003800200 */
.L_x_360:
        /* <DEDUP_REMOVED lines=9> */
.L_x_369:
[----:B------:R-:W0:Y:S02]  /*7640*/  LDS R18, [R12+0x34] ;  /* 0x000034000c127984 */ /* 0x000e240000000800 */
[----:B01234-:R-:W-:-:S05]  /*7650*/  FADD R19, R21, R18 ;  /* 0x0000001215137221 */ /* 0x01ffca0000000000 */
[----:B------:R-:W0:Y:S02]  /*7660*/  ATOMS.CAST.SPIN P0, [R12+0x34], R18, R19 ;  /* 0x000034120c00758d */ /* 0x000e240001800013 */
[----:B0-----:R-:W-:Y:S05]  /*7670*/  @!P0 BRA `(.L_x_369) ;  /* 0xfffffffc00f08947 */ /* 0x001fea000383ffff */
[----:B------:R-:W-:Y:S05]  /*7680*/  BRA `(.L_x_367) ;  /* 0x00000000002c7947 */ /* 0x000fea0003800000 */
.L_x_368:
[----:B------:R-:W5:Y:S02]  /*7690*/  QSPC.E.D P0, RZ, [R14+0x34] ;  /* 0x000034000eff73aa */ /* 0x000f640000000700 */
[----:B-----5:R-:W-:Y:S05]  /*76a0*/  @!P0 BRA `(.L_x_370) ;  /* 0x0000000000188947 */ /* 0x020fea0003800000 */
.L_x_371:
[----:B------:R-:W0:Y:S02]  /*76b0*/  LD.E R18, [R14+0x34] ;  /* 0x000000340e127980 */ /* 0x000e240000100900 */
[----:B01234-:R-:W-:-:S06]  /*76c0*/  FADD R19, R21, R18 ;  /* 0x0000001215137221 */ /* 0x01ffcc0000000000 */
[----:B------:R-:W2:Y:S02]  /*76d0*/  ATOM.E.CAST.SPIN PT, R19, [R14+0x34], R18, R19 ;  /* 0x000034120e13738b */ /* 0x000ea400019e0113 */
[----:B--2---:R-:W-:-:S13]  /*76e0*/  ISETP.EQ.U32.AND P0, PT, R19, 0x1, PT ;  /* 0x000000011300780c */ /* 0x004fda0003f02070 */
[----:B------:R-:W-:Y:S05]  /*76f0*/  @!P0 BRA `(.L_x_371) ;  /* 0xfffffffc00ec8947 */ /* 0x000fea000383ffff */
[----:B------:R-:W-:Y:S05]  /*7700*/  BRA `(.L_x_367) ;  /* 0x00000000000c7947 */ /* 0x000fea0003800000 */
.L_x_370:
[----:B------:R-:W0:Y:S02]  /*7710*/  LD.E R12, desc[UR8][R14.64+0x34] ;  /* 0x000034080e0c7980 */ /* 0x000e24000c101900 */
[----:B01234-:R-:W-:-:S05]  /*7720*/  FADD R19, R21, R12 ;  /* 0x0000000c15137221 */ /* 0x01ffca0000000000 */
[----:B------:R0:W-:Y:S02]  /*7730*/  ST.E desc[UR8][R14.64+0x34], R19 ;  /* 0x000034130e007985 */ /* 0x0001e4000c101908 */
.L_x_367:
[----:B------:R-:W-:Y:S05]  /*7740*/  BSYNC.RECONVERGENT B3 ;  /* 0x0000000000037941 */ /* 0x000fea0003800200 */
.L_x_366:
        /* <DEDUP_REMOVED lines=9> */
.L_x_375:
[----:B------:R-:W0:Y:S02]  /*77e0*/  LDS R18, [R12+0x38] ;  /* 0x000038000c127984 */ /* 0x000e240000000800 */
[----:B01234-:R-:W-:-:S05]  /*77f0*/  FADD R19, R21, R18 ;  /* 0x0000001215137221 */ /* 0x01ffca0000000000 */
[----:B------:R-:W0:Y:S02]  /*7800*/  ATOMS.CAST.SPIN P0, [R12+0x38], R18, R19 ;  /* 0x000038120c00758d */ /* 0x000e240001800013 */
[----:B0-----:R-:W-:Y:S05]  /*7810*/  @!P0 BRA `(.L_x_375) ;  /* 0xfffffffc00f08947 */ /* 0x001fea000383ffff */
[----:B------:R-:W-:Y:S05]  /*7820*/  BRA `(.L_x_373) ;  /* 0x00000000002c7947 */ /* 0x000fea0003800000 */
.L_x_374:
[----:B------:R-:W5:Y:S02]  /*7830*/  QSPC.E.D P0, RZ, [R14+0x38] ;  /* 0x000038000eff73aa */ /* 0x000f640000000700 */
[----:B-----5:R-:W-:Y:S05]  /*7840*/  @!P0 BRA `(.L_x_376) ;  /* 0x0000000000188947 */ /* 0x020fea0003800000 */
.L_x_377:
[----:B------:R-:W0:Y:S02]  /*7850*/  LD.E R18, [R14+0x38] ;  /* 0x000000380e127980 */ /* 0x000e240000100900 */
[----:B01234-:R-:W-:-:S06]  /*7860*/  FADD R19, R21, R18 ;  /* 0x0000001215137221 */ /* 0x01ffcc0000000000 */
[----:B------:R-:W2:Y:S02]  /*7870*/  ATOM.E.CAST.SPIN PT, R19, [R14+0x38], R18, R19 ;  /* 0x000038120e13738b */ /* 0x000ea400019e0113 */
[----:B--2---:R-:W-:-:S13]  /*7880*/  ISETP.EQ.U32.AND P0, PT, R19, 0x1, PT ;  /* 0x000000011300780c */ /* 0x004fda0003f02070 */
[----:B------:R-:W-:Y:S05]  /*7890*/  @!P0 BRA `(.L_x_377) ;  /* 0xfffffffc00ec8947 */ /* 0x000fea000383ffff */
[----:B------:R-:W-:Y:S05]  /*78a0*/  BRA `(.L_x_373) ;  /* 0x00000000000c7947 */ /* 0x000fea0003800000 */
.L_x_376:
[----:B------:R-:W0:Y:S02]  /*78b0*/  LD.E R12, desc[UR8][R14.64+0x38] ;  /* 0x000038080e0c7980 */ /* 0x000e24000c101900 */
[----:B01234-:R-:W-:-:S05]  /*78c0*/  FADD R19, R21, R12 ;  /* 0x0000000c15137221 */ /* 0x01ffca0000000000 */
[----:B------:R0:W-:Y:S02]  /*78d0*/  ST.E desc[UR8][R14.64+0x38], R19 ;  /* 0x000038130e007985 */ /* 0x0001e4000c101908 */
.L_x_373:
[----:B------:R-:W-:Y:S05]  /*78e0*/  BSYNC.RECONVERGENT B3 ;  /* 0x0000000000037941 */ /* 0x000fea0003800200 */
.L_x_372:
        /* <DEDUP_REMOVED lines=8> */
.L_x_381:
[----:B------:R-:W0:Y:S02]  /*7970*/  LDS R14, [R12+0x3c] ;  /* 0x00003c000c0e7984 */ /* 0x000e240000000800 */
[----:B0-----:R-:W-:-:S05]  /*7980*/  FADD R15, R19, R14 ;  /* 0x0000000e130f7221 */ /* 0x001fca0000000000 */
[----:B------:R-:W0:Y:S02]  /*7990*/  ATOMS.CAST.SPIN P0, [R12+0x3c], R14, R15 ;  /* 0x00003c0e0c00758d */ /* 0x000e24000180000f */
[----:B0-----:R-:W-:Y:S05]  /*79a0*/  @!P0 BRA `(.L_x_381) ;  /* 0xfffffffc00f08947 */ /* 0x001fea000383ffff */
[----:B------:R-:W-:Y:S05]  /*79b0*/  BRA `(.L_x_379) ;  /* 0x00000000002c7947 */ /* 0x000fea0003800000 */
.L_x_380:
[----:B------:R-:W0:Y:S02]  /*79c0*/  QSPC.E.D P0, RZ, [R14+0x3c] ;  /* 0x00003c000eff73aa */ /* 0x000e240000000700 */
[----:B0-----:R-:W-:Y:S05]  /*79d0*/  @!P0 BRA `(.L_x_382) ;  /* 0x0000000000188947 */ /* 0x001fea0003800000 */
.L_x_383:
[----:B------:R-:W2:Y:S02]  /*79e0*/  LD.E R16, [R14+0x3c] ;  /* 0x0000003c0e107980 */ /* 0x000ea40000100900 */
[----:B--2---:R-:W-:-:S06]  /*79f0*/  FADD R17, R19, R16 ;  /* 0x0000001013117221 */ /* 0x004fcc0000000000 */
[----:B------:R-:W2:Y:S02]  /*7a00*/  ATOM.E.CAST.SPIN PT, R17, [R14+0x3c], R16, R17 ;  /* 0x00003c100e11738b */ /* 0x000ea400019e0111 */
[----:B--2---:R-:W-:-:S13]  /*7a10*/  ISETP.EQ.U32.AND P0, PT, R17, 0x1, PT ;  /* 0x000000011100780c */ /* 0x004fda0003f02070 */
[----:B------:R-:W-:Y:S05]  /*7a20*/  @!P0 BRA `(.L_x_383) ;  /* 0xfffffffc00ec8947 */ /* 0x000fea000383ffff */
[----:B------:R-:W-:Y:S05]  /*7a30*/  BRA `(.L_x_379) ;  /* 0x00000000000c7947 */ /* 0x000fea0003800000 */
.L_x_382:
[----:B------:R-:W2:Y:S02]  /*7a40*/  LD.E R12, desc[UR8][R14.64+0x3c] ;  /* 0x00003c080e0c7980 */ /* 0x000ea4000c101900 */
[----:B--2---:R-:W-:-:S05]  /*7a50*/  FADD R17, R19, R12 ;  /* 0x0000000c13117221 */ /* 0x004fca0000000000 */
[----:B------:R0:W-:Y:S02]  /*7a60*/  ST.E desc[UR8][R14.64+0x3c], R17 ;  /* 0x00003c110e007985 */ /* 0x0001e4000c101908 */
.L_x_379:
[----:B------:R-:W-:Y:S05]  /*7a70*/  BSYNC.RECONVERGENT B3 ;  /* 0x0000000000037941 */ /* 0x000fea0003800200 */
.L_x_378:
[----:B------:R-:W-:Y:S02]  /*7a80*/  IADD3 R0, PT, PT, R0, 0x10, RZ ;  /* 0x0000001000007810 */ /* 0x000fe40007ffe0ff */
[----:B0-----:R-:W-:-:S04]  /*7a90*/  LOP3.LUT R15, R10, 0x7ffffff0, RZ, 0xc0, !PT ;  /* 0x7ffffff00a0f7812 */ /* 0x001fc800078ec0ff */
[----:B------:R-:W-:-:S13]  /*7aa0*/  ISETP.NE.AND P0, PT, R0, R15, PT ;  /* 0x0000000f0000720c */ /* 0x000fda0003f05270 */
[----:B------:R-:W-:Y:S05]  /*7ab0*/  @P0 BRA `(.L_x_384) ;  /* 0xffffffe400680947 */ /* 0x000fea000383ffff */
[----:B------:R-:W-:Y:S05]  /*7ac0*/  BSYNC.RECONVERGENT B0 ;  /* 0x0000000000007941 */ /* 0x000fea0003800200 */
.L_x_287:
[----:B------:R-:W-:-:S07]  /*7ad0*/  MOV R0, R15 ;  /* 0x0000000f00007202 */ /* 0x000fce0000000f00 */
.L_x_286:
[----:B------:R-:W-:Y:S05]  /*7ae0*/  BSYNC.RECONVERGENT B2 ;  /* 0x0000000000027941 */ /* 0x000fea0003800200 */
.L_x_285:
[----:B------:R-:W-:-:S13]  /*7af0*/  ISETP.NE.AND P0, PT, R3, RZ, PT ;  /* 0x000000ff0300720c */ /* 0x000fda0003f05270 */
[----:B------:R-:W-:Y:S05]  /*7b00*/  @!P0 BRA `(.L_x_284) ;  /* 0x0000001800788947 */ /* 0x000fea0003800000 */
[----:B------:R-:W-:Y:S01]  /*7b10*/  ISETP.GE.U32.AND P0, PT, R3, 0x8, PT ;  /* 0x000000080300780c */ /* 0x000fe20003f06070 */
[----:B------:R-:W-:Y:S01]  /*7b20*/  BSSY.RECONVERGENT B0, `(.L_x_385) ;  /* 0x00000d6000007945 */ /* 0x000fe20003800200 */
[----:B------:R-:W-:-:S11]  /*7b30*/  LOP3.LUT R12, R10, 0x7, RZ, 0xc0, !PT ;  /* 0x000000070a0c7812 */ /* 0x000fd600078ec0ff */
[----:B------:R-:W-:Y:S05]  /*7b40*/  @!P0 BRA `(.L_x_386) ;  /* 0x0000000c004c8947 */ /* 0x000fea0003800000 */
        /* <DEDUP_REMOVED lines=12> */
.L_x_390:
[----:B------:R-:W0:Y:S02]  /*7c10*/  LDS R18, [R3] ;  /* 0x0000000003127984 */ /* 0x000e240000000800 */
[----:B0-----:R-:W-:-:S05]  /*7c20*/  FADD R19, R21, R18 ;  /* 0x0000001215137221 */ /* 0x001fca0000000000 */
[----:B------:R-:W0:Y:S02]  /*7c30*/  ATOMS.CAST.SPIN P0, [R3], R18, R19 ;  /* 0x000000120300758d */ /* 0x000e240001800013 */
[----:B0-----:R-:W-:Y:S05]  /*7c40*/  @!P0 BRA `(.L_x_390) ;  /* 0xfffffffc00f08947 */ /* 0x001fea000383ffff */
[----:B------:R-:W-:Y:S05]  /*7c50*/  BRA `(.L_x_388) ;  /* 0x00000000002c7947 */ /* 0x000fea0003800000 */
.L_x_389:
[----:B------:R-:W0:Y:S02]  /*7c60*/  QSPC.E.D P0, RZ, [R14] ;  /* 0x000000000eff73aa */ /* 0x000e240000000700 */
[----:B0-----:R-:W-:Y:S05]  /*7c70*/  @!P0 BRA `(.L_x_391) ;  /* 0x0000000000188947 */ /* 0x001fea0003800000 */
.L_x_392:
[----:B------:R-:W2:Y:S02]  /*7c80*/  LD.E R18, [R14] ;  /* 0x000000000e127980 */ /* 0x000ea40000100900 */
[----:B--2---:R-:W-:-:S06]  /*7c90*/  FADD R19, R21, R18 ;  /* 0x0000001215137221 */ /* 0x004fcc0000000000 */
[----:B------:R-:W2:Y:S02]  /*7ca0*/  ATOM.E.CAST.SPIN PT, R19, [R14], R18, R19 ;  /* 0x000000120e13738b */ /* 0x000ea400019e0113 */
[----:B--2---:R-:W-:-:S13]  /*7cb0*/  ISETP.EQ.U32.AND P0, PT, R19, 0x1, PT ;  /* 0x000000011300780c */ /* 0x004fda0003f02070 */
[----:B------:R-:W-:Y:S05]  /*7cc0*/  @!P0 BRA `(.L_x_392) ;  /* 0xfffffffc00ec8947 */ /* 0x000fea000383ffff */
[----:B------:R-:W-:Y:S05]  /*7cd0*/  BRA `(.L_x_388) ;  /* 0x00000000000c7947 */ /* 0x000fea0003800000 */
.L_x_391:
[----:B------:R-:W2:Y:S02]  /*7ce0*/  LD.E R3, desc[UR8][R14.64] ;  /* 0x000000080e037980 */ /* 0x000ea4000c101900 */
[----:B--2---:R-:W-:-:S05]  /*7cf0*/  FADD R3, R21, R3 ;  /* 0x0000000315037221 */ /* 0x004fca0000000000 */
[----:B------:R0:W-:Y:S02]  /*7d00*/  ST.E desc[UR8][R14.64], R3 ;  /* 0x000000030e007985 */ /* 0x0001e4000c101908 */
.L_x_388:
[----:B------:R-:W-:Y:S05]  /*7d10*/  BSYNC.RECONVERGENT B2 ;  /* 0x0000000000027941 */ /* 0x000fea0003800200 */
.L_x_387:
[----:B0-----:R-:W2:Y:S02]  /*7d20*/  LD.E R3, desc[UR8][R16.64+0x4] ;  /* 0x0000040810037980 */ /* 0x001ea4000c101900 */
[----:B--2---:R-:W-:-:S05]  /*7d30*/  FMUL.D2 R21, R3, -0.10000000149011611938 ;  /* 0xbdcccccd03157820 */ /* 0x004fca0000300000 */
[----:B------:R0:W-:Y:S01]  /*7d40*/  ATOM.E.ADD.F32.FTZ.RN.STRONG.GPU P0, RZ, desc[UR8][R14.64+0x4], R21 ;  /* 0x800004150eff79a2 */ /* 0x0001e2000c10f308 */
[----:B------:R-:W-:Y:S04]  /*7d50*/  BSSY.RECONVERGENT B2, `(.L_x_393) ;  /* 0x0000016000027945 */ /* 0x000fe80003800200 */
[----:B0-----:R-:W-:Y:S05]  /*7d60*/  @P0 BRA `(.L_x_394) ;  /* 0x0000000000500947 */ /* 0x001fea0003800000 */
[----:B------:R-:W0:Y:S02]  /*7d70*/  QSPC.E.S P0, RZ, [R14+0x4] ;  /* 0x000004000eff73aa */ /* 0x000e240000000500 */
[----:B0-----:R-:W-:Y:S05]  /*7d80*/  @!P0 BRA `(.L_x_395) ;  /* 0x00000000001c8947 */ /* 0x001fea0003800000 */
[----:B------:R-:W-:-:S04]  /*7d90*/  MOV R18, R14 ;  /* 0x0000000e00127202 */ /* 0x000fc80000000f00 */
[----:B------:R-:W-:-:S07]  /*7da0*/  MOV R3, R18 ;  /* 0x0000001200037202 */ /* 0x000fce0000000f00 */
.L_x_396:
[----:B------:R-:W0:Y:S02]  /*7db0*/  LDS R18, [R3+0x4] ;  /* 0x0000040003127984 */ /* 0x000e240000000800 */
[----:B0-----:R-:W-:-:S05]  /*7dc0*/  FADD R19, R21, R18 ;  /* 0x0000001215137221 */ /* 0x001fca0000000000 */
[----:B------:R-:W0:Y:S02]  /*7dd0*/  ATOMS.CAST.SPIN P0, [R3+0x4], R18, R19 ;  /* 0x000004120300758d */ /* 0x000e240001800013 */
[----:B0-----:R-:W-:Y:S05]  /*7de0*/  @!P0 BRA `(.L_x_396) ;  /* 0xfffffffc00f08947 */ /* 0x001fea000383ffff */
[----:B------:R-:W-:Y:S05]  /*7df0*/  BRA `(.L_x_394) ;  /* 0x00000000002c7947 */ /* 0x000fea0003800000 */
.L_x_395:
[----:B------:R-:W0:Y:S02]  /*7e00*/  QSPC.E.D P0, RZ, [R14+0x4] ;  /* 0x000004000eff73aa */ /* 0x000e240000000700 */
[----:B0-----:R-:W-:Y:S05]  /*7e10*/  @!P0 BRA `(.L_x_397) ;  /* 0x0000000000188947 */ /* 0x001fea0003800000 */
.L_x_398:
[----:B------:R-:W2:Y:S02]  /*7e20*/  LD.E R18, [R14+0x4] ;  /* 0x000000040e127980 */ /* 0x000ea40000100900 */
[----:B--2---:R-:W-:-:S06]  /*7e30*/  FADD R19, R21, R18 ;  /* 0x0000001215137221 */ /* 0x004fcc0000000000 */
[----:B------:R-:W2:Y:S02]  /*7e40*/  ATOM.E.CAST.SPIN PT, R19, [R14+0x4], R18, R19 ;  /* 0x000004120e13738b */ /* 0x000ea400019e0113 */
[----:B--2---:R-:W-:-:S13]  /*7e50*/  ISETP.EQ.U32.AND P0, PT, R19, 0x1, PT ;  /* 0x000000011300780c */ /* 0x004fda0003f02070 */
[----:B------:R-:W-:Y:S05]  /*7e60*/  @!P0 BRA `(.L_x_398) ;  /* 0xfffffffc00ec8947 */ /* 0x000fea000383ffff */
[----:B------:R-:W-:Y:S05]  /*7e70*/  BRA `(.L_x_394) ;  /* 0x00000000000c7947 */ /* 0x000fea0003800000 */
.L_x_397:
[----:B------:R-:W2:Y:S02]  /*7e80*/  LD.E R3, desc[UR8][R14.64+0x4] ;  /* 0x000004080e037980 */ /* 0x000ea4000c101900 */
[----:B--2---:R-:W-:-:S05]  /*7e90*/  FADD R3, R21, R3 ;  /* 0x0000000315037221 */ /* 0x004fca0000000000 */
[----:B------:R0:W-:Y:S02]  /*7ea0*/  ST.E desc[UR8][R14.64+0x4], R3 ;  /* 0x000004030e007985 */ /* 0x0001e4000c101908 */
.L_x_394:
[----:B------:R-:W-:Y:S05]  /*7eb0*/  BSYNC.RECONVERGENT B2 ;  /* 0x0000000000027941 */ /* 0x000fea0003800200 */
.L_x_393:
        /* <DEDUP_REMOVED lines=9> */
.L_x_402:
[----:B------:R-:W0:Y:S02]  /*7f50*/  LDS R18, [R3+0x8] ;  /* 0x0000080003127984 */ /* 0x000e240000000800 */
[----:B0-----:R-:W-:-:S05]  /*7f60*/  FADD R19, R21, R18 ;  /* 0x0000001215137221 */ /* 0x001fca0000000000 */
[----:B------:R-:W0:Y:S02]  /*7f70*/  ATOMS.CAST.SPIN P0, [R3+0x8], R18, R19 ;  /* 0x000008120300758d */ /* 0x000e240001800013 */
[----:B0-----:R-:W-:Y:S05]  /*7f80*/  @!P0 BRA `(.L_x_402) ;  /* 0xfffffffc00f08947 */ /* 0x001fea000383ffff */
[----:B------:R-:W-:Y:S05]  /*7f90*/  BRA `(.L_x_400) ;  /* 0x00000000002c7947 */ /* 0x000fea0003800000 */
.L_x_401:
[----:B------:R-:W0:Y:S02]  /*7fa0*/  QSPC.E.D P0, RZ, [R14+0x8] ;  /* 0x000008000eff73aa */ /* 0x000e240000000700 */
[----:B0-----:R-:W-:Y:S05]  /*7fb0*/  @!P0 BRA `(.L_x_403) ;  /* 0x0000000000188947 */ /* 0x001fea0003800000 */
.L_x_404:
[----:B------:R-:W2:Y:S02]  /*7fc0*/  LD.E R18, [R14+0x8] ;  /* 0x000000080e127980 */ /* 0x000ea40000100900 */
[----:B--2---:R-:W-:-:S06]  /*7fd0*/  FADD R19, R21, R18 ;  /* 0x0000001215137221 */ /* 0x004fcc0000000000 */
[----:B------:R-:W2:Y:S02]  /*7fe0*/  ATOM.E.CAST.SPIN PT, R19, [R14+0x8], R18, R19 ;  /* 0x000008120e13738b */ /* 0x000ea400019e0113 */
[----:B--2---:R-:W-:-:S13]  /*7ff0*/  ISETP.EQ.U32.AND P0, PT, R19, 0x1, PT ;  /* 0x000000011300780c */ /* 0x004fda0003f02070 */
[----:B------:R-:W-:Y:S05]  /*8000*/  @!P0 BRA `(.L_x_404) ;  /* 0xfffffffc00ec8947 */ /* 0x000fea000383ffff */
[----:B------:R-:W-:Y:S05]  /*8010*/  BRA `(.L_x_400) ;  /* 0x00000000000c7947 */ /* 0x000fea0003800000 */
.L_x_403:
[----:B------:R-:W2:Y:S02]  /*8020*/  LD.E R3, desc[UR8][R14.64+0x8] ;  /* 0x000008080e037980 */ /* 0x000ea4000c101900 */
[----:B--2---:R-:W-:-:S05]  /*8030*/  FADD R3, R21, R3 ;  /* 0x0000000315037221 */ /* 0x004fca0000000000 */
[----:B------:R0:W-:Y:S02]  /*8040*/  ST.E desc[UR8][R14.64+0x8], R3 ;  /* 0x000008030e007985 */ /* 0x0001e4000c101908 */
.L_x_400:
[----:B------:R-:W-:Y:S05]  /*8050*/  BSYNC.RECONVERGENT B2 ;  /* 0x0000000000027941 */ /* 0x000fea0003800200 */
.L_x_399:
        /* <DEDUP_REMOVED lines=9> */
.L_x_408:
[----:B------:R-:W0:Y:S02]  /*80f0*/  LDS R18, [R3+0xc] ;  /* 0x00000c0003127984 */ /* 0x000e240000000800 */
[----:B0-----:R-:W-:-:S05]  /*8100*/  FADD R19, R21, R18 ;  /* 0x0000001215137221 */ /* 0x001fca0000000000 */
[----:B------:R-:W0:Y:S02]  /*8110*/  ATOMS.CAST.SPIN P0, [R3+0xc], R18, R19 ;  /* 0x00000c120300758d */ /* 0x000e240001800013 */
[----:B0-----:R-:W-:Y:S05]  /*8120*/  @!P0 BRA `(.L_x_408) ;  /* 0xfffffffc00f08947 */ /* 0x001fea000383ffff */
[----:B------:R-:W-:Y:S05]  /*8130*/  BRA `(.L_x_406) ;  /* 0x00000000002c7947 */ /* 0x000fea0003800000 */
.L_x_407:
[----:B------:R-:W0:Y:S02]  /*8140*/  QSPC.E.D P0, RZ, [R14+0xc] ;  /* 0x00000c000eff73aa */ /* 0x000e240000000700 */
[----:B0-----:R-:W-:Y:S05]  /*8150*/  @!P0 BRA `(.L_x_409) ;  /* 0x0000000000188947 */ /* 0x001fea0003800000 */
.L_x_410:
[----:B------:R-:W2:Y:S02]  /*8160*/  LD.E R18, [R14+0xc] ;  /* 0x0000000c0e127980 */ /* 0x000ea40000100900 */
[----:B--2---:R-:W-:-:S06]  /*8170*/  FADD R19, R21, R18 ;  /* 0x0000001215137221 */ /* 0x004fcc0000000000 */
[----:B------:R-:W2:Y:S02]  /*8180*/  ATOM.E.CAST.SPIN PT, R19, [R14+0xc], R18, R19 ;  /* 0x00000c120e13738b */ /* 0x000ea400019e0113 */
[----:B--2---:R-:W-:-:S13]  /*8190*/  ISETP.EQ.U32.AND P0, PT, R19, 0x1, PT ;  /* 0x000000011300780c */ /* 0x004fda0003f02070 */
[----:B------:R-:W-:Y:S05]  /*81a0*/  @!P0 BRA `(.L_x_410) ;  /* 0xfffffffc00ec8947 */ /* 0x000fea000383ffff */
[----:B------:R-:W-:Y:S05]  /*81b0*/  BRA `(.L_x_406) ;  /* 0x00000000000c7947 */ /* 0x000fea0003800000 */
.L_x_409:
[----:B------:R-:W2:Y:S02]  /*81c0*/  LD.E R3, desc[UR8][R14.64+0xc] ;  /* 0x00000c080e037980 */ /* 0x000ea4000c101900 */
[----:B--2---:R-:W-:-:S05]  /*81d0*/  FADD R3, R21, R3 ;  /* 0x0000000315037221 */ /* 0x004fca0000000000 */
[----:B------:R0:W-:Y:S02]  /*81e0*/  ST.E desc[UR8][R14.64+0xc], R3 ;  /* 0x00000c030e007985 */ /* 0x0001e4000c101908 */
.L_x_406:
[----:B------:R-:W-:Y:S05]  /*81f0*/  BSYNC.RECONVERGENT B2 ;  /* 0x0000000000027941 */ /* 0x000fea0003800200 */
.L_x_405:
        /* <DEDUP_REMOVED lines=9> */
.L_x_414:
[----:B------:R-:W0:Y:S02]  /*8290*/  LDS R18, [R3+0x10] ;  /* 0x0000100003127984 */ /* 0x000e240000000800 */
[----:B0-----:R-:W-:-:S05]  /*82a0*/  FADD R19, R21, R18 ;  /* 0x0000001215137221 */ /* 0x001fca0000000000 */
[----:B------:R-:W0:Y:S02]  /*82b0*/  ATOMS.CAST.SPIN P0, [R3+0x10], R18, R19 ;  /* 0x000010120300758d */ /* 0x000e240001800013 */
[----:B0-----:R-:W-:Y:S05]  /*82c0*/  @!P0 BRA `(.L_x_414) ;  /* 0xfffffffc00f08947 */ /* 0x001fea000383ffff */
[----:B------:R-:W-:Y:S05]  /*82d0*/  BRA `(.L_x_412) ;  /* 0x00000000002c7947 */ /* 0x000fea0003800000 */
.L_x_413:
[----:B------:R-:W0:Y:S02]  /*82e0*/  QSPC.E.D P0, RZ, [R14+0x10] ;  /* 0x000010000eff73aa */ /* 0x000e240000000700 */
[----:B0-----:R-:W-:Y:S05]  /*82f0*/  @!P0 BRA `(.L_x_415) ;  /* 0x0000000000188947 */ /* 0x001fea0003800000 */
.L_x_416:
[----:B------:R-:W2:Y:S02]  /*8300*/  LD.E R18, [R14+0x10] ;  /* 0x000000100e127980 */ /* 0x000ea40000100900 */
[----:B--2---:R-:W-:-:S06]  /*8310*/  FADD R19, R21, R18 ;  /* 0x0000001215137221 */ /* 0x004fcc0000000000 */
[----:B------:R-:W2:Y:S02]  /*8320*/  ATOM.E.CAST.SPIN PT, R19, [R14+0x10], R18, R19 ;  /* 0x000010120e13738b */ /* 0x000ea400019e0113 */
[----:B--2---:R-:W-:-:S13]  /*8330*/  ISETP.EQ.U32.AND P0, PT, R19, 0x1, PT ;  /* 0x000000011300780c */ /* 0x004fda0003f02070 */
[----:B------:R-:W-:Y:S05]  /*8340*/  @!P0 BRA `(.L_x_416) ;  /* 0xfffffffc00ec8947 */ /* 0x000fea000383ffff */
[----:B------:R-:W-:Y:S05]  /*8350*/  BRA `(.L_x_412) ;  /* 0x00000000000c7947 */ /* 0x000fea0003800000 */
.L_x_415:
[----:B------:R-:W2:Y:S02]  /*8360*/  LD.E R3, desc[UR8][R14.64+0x10] ;  /* 0x000010080e037980 */ /* 0x000ea4000c101900 */
[----:B--2---:R-:W-:-:S05]  /*8370*/  FADD R3, R21, R3 ;  /* 0x0000000315037221 */ /* 0x004fca0000000000 */
[----:B------:R0:W-:Y:S02]  /*8380*/  ST.E desc[UR8][R14.64+0x10], R3 ;  /* 0x000010030e007985 */ /* 0x0001e4000c101908 */
.L_x_412:
[----:B------:R-:W-:Y:S05]  /*8390*/  BSYNC.RECONVERGENT B2 ;  /* 0x0000000000027941 */ /* 0x000fea0003800200 */
.L_x_411:
        /* <DEDUP_REMOVED lines=9> */
.L_x_420:
[----:B------:R-:W0:Y:S02]  /*8430*/  LDS R18, [R3+0x14] ;  /* 0x0000140003127984 */ /* 0x000e240000000800 */
[----:B0-----:R-:W-:-:S05]  /*8440*/  FADD R19, R21, R18 ;  /* 0x0000001215137221 */ /* 0x001fca0000000000 */
[----:B------:R-:W0:Y:S02]  /*8450*/  ATOMS.CAST.SPIN P0, [R3+0x14], R18, R19 ;  /* 0x000014120300758d */ /* 0x000e240001800013 */
[----:B0-----:R-:W-:Y:S05]  /*8460*/  @!P0 BRA `(.L_x_420) ;  /* 0xfffffffc00f08947 */ /* 0x001fea000383ffff */
[----:B------:R-:W-:Y:S05]  /*8470*/  BRA `(.L_x_418) ;  /* 0x00000000002c7947 */ /* 0x000fea0003800000 */
.L_x_419:
[----:B------:R-:W0:Y:S02]  /*8480*/  QSPC.E.D P0, RZ, [R14+0x14] ;  /* 0x000014000eff73aa */ /* 0x000e240000000700 */
[----:B0-----:R-:W-:Y:S05]  /*8490*/  @!P0 BRA `(.L_x_421) ;  /* 0x0000000000188947 */ /* 0x001fea0003800000 */
.L_x_422:
[----:B------:R-:W2:Y:S02]  /*84a0*/  LD.E R18, [R14+0x14] ;  /* 0x000000140e127980 */ /* 0x000ea40000100900 */
[----:B--2---:R-:W-:-:S06]  /*84b0*/  FADD R19, R21, R18 ;  /* 0x0000001215137221 */ /* 0x004fcc0000000000 */
[----:B------:R-:W2:Y:S02]  /*84c0*/  ATOM.E.CAST.SPIN PT, R19, [R14+0x14], R18, R19 ;  /* 0x000014120e13738b */ /* 0x000ea400019e0113 */
[----:B--2---:R-:W-:-:S13]  /*84d0*/  ISETP.EQ.U32.AND P0, PT, R19, 0x1, PT ;  /* 0x000000011300780c */ /* 0x004fda0003f02070 */
[----:B------:R-:W-:Y:S05]  /*84e0*/  @!P0 BRA `(.L_x_422) ;  /* 0xfffffffc00ec8947 */ /* 0x000fea000383ffff */
[----:B------:R-:W-:Y:S05]  /*84f0*/  BRA `(.L_x_418) ;  /* 0x00000000000c7947 */ /* 0x000fea0003800000 */
.L_x_421:
[----:B------:R-:W2:Y:S02]  /*8500*/  LD.E R3, desc[UR8][R14.64+0x14] ;  /* 0x000014080e037980 */ /* 0x000ea4000c101900 */
[----:B--2---:R-:W-:-:S05]  /*8510*/  FADD R3, R21, R3 ;  /* 0x0000000315037221 */ /* 0x004fca0000000000 */
[----:B------:R0:W-:Y:S02]  /*8520*/  ST.E desc[UR8][R14.64+0x14], R3 ;  /* 0x000014030e007985 */ /* 0x0001e4000c101908 */
.L_x_418:
[----:B------:R-:W-:Y:S05]  /*8530*/  BSYNC.RECONVERGENT B2 ;  /* 0x0000000000027941 */ /* 0x000fea0003800200 */
.L_x_417:
        /* <DEDUP_REMOVED lines=9> */
.L_x_426:
[----:B------:R-:W0:Y:S02]  /*85d0*/  LDS R18, [R3+0x18] ;  /* 0x0000180003127984 */ /* 0x000e240000000800 */
[----:B0-----:R-:W-:-:S05]  /*85e0*/  FADD R19, R21, R18 ;  /* 0x0000001215137221 */ /* 0x001fca0000000000 */
[----:B------:R-:W0:Y:S02]  /*85f0*/  ATOMS.CAST.SPIN P0, [R3+0x18], R18, R19 ;  /* 0x000018120300758d */ /* 0x000e240001800013 */
[----:B0-----:R-:W-:Y:S05]  /*8600*/  @!P0 BRA `(.L_x_426) ;  /* 0xfffffffc00f08947 */ /* 0x001fea000383ffff */
[----:B------:R-:W-:Y:S05]  /*8610*/  BRA `(.L_x_424) ;  /* 0x00000000002c7947 */ /* 0x000fea0003800000 */
.L_x_425:
[----:B------:R-:W0:Y:S02]  /*8620*/  QSPC.E.D P0, RZ, [R14+0x18] ;  /* 0x000018000eff73aa */ /* 0x000e240000000700 */
[----:B0-----:R-:W-:Y:S05]  /*8630*/  @!P0 BRA `(.L_x_427) ;  /* 0x0000000000188947 */ /* 0x001fea0003800000 */
.L_x_428:
[----:B------:R-:W2:Y:S02]  /*8640*/  LD.E R18, [R14+0x18] ;  /* 0x000000180e127980 */ /* 0x000ea40000100900 */
[----:B--2---:R-:W-:-:S06]  /*8650*/  FADD R19, R21, R18 ;  /* 0x0000001215137221 */ /* 0x004fcc0000000000 */
[----:B------:R-:W2:Y:S02]  /*8660*/  ATOM.E.CAST.SPIN PT, R19, [R14+0x18], R18, R19 ;  /* 0x000018120e13738b */ /* 0x000ea400019e0113 */
[----:B--2---:R-:W-:-:S13]  /*8670*/  ISETP.EQ.U32.AND P0, PT, R19, 0x1, PT ;  /* 0x000000011300780c */ /* 0x004fda0003f02070 */
[----:B------:R-:W-:Y:S05]  /*8680*/  @!P0 BRA `(.L_x_428) ;  /* 0xfffffffc00ec8947 */ /* 0x000fea000383ffff */
[----:B------:R-:W-:Y:S05]  /*8690*/  BRA `(.L_x_424) ;  /* 0x00000000000c7947 */ /* 0x000fea0003800000 */
.L_x_427:
[----:B------:R-:W2:Y:S02]  /*86a0*/  LD.E R3, desc[UR8][R14.64+0x18] ;  /* 0x000018080e037980 */ /* 0x000ea4000c101900 */
[----:B--2---:R-:W-:-:S05]  /*86b0*/  FADD R3, R21, R3 ;  /* 0x0000000315037221 */ /* 0x004fca0000000000 */
[----:B------:R0:W-:Y:S02]  /*86c0*/  ST.E desc[UR8][R14.64+0x18], R3 ;  /* 0x000018030e007985 */ /* 0x0001e4000c101908 */
.L_x_424:
[----:B------:R-:W-:Y:S05]  /*86d0*/  BSYNC.RECONVERGENT B2 ;  /* 0x0000000000027941 */ /* 0x000fea0003800200 */
.L_x_423:
[----:B------:R-:W2:Y:S02]  /*86e0*/  LD.E R16, desc[UR8][R16.64+0x1c] ;  /* 0x00001c0810107980 */ /* 0x000ea4000c101900 */
[----:B--2---:R-:W-:-:S05]  /*86f0*/  FMUL.D2 R19, R16, -0.10000000149011611938 ;  /* 0xbdcccccd10137820 */ /* 0x004fca0000300000 */
[----:B------:R1:W-:Y:S01]  /*8700*/  ATOM.E.ADD.F32.FTZ.RN.STRONG.GPU P0, RZ, desc[UR8][R14.64+0x1c], R19 ;  /* 0x80001c130eff79a2 */ /* 0x0003e2000c10f308 */
[----:B------:R-:W-:Y:S04]  /*8710*/  BSSY.RECONVERGENT B2, `(.L_x_429) ;  /* 0x0000015000027945 */ /* 0x000fe80003800200 */
[----:B-1----:R-:W-:Y:S05]  /*8720*/  @P0 BRA `(.L_x_430) ;  /* 0x00000000004c0947 */ /* 0x002fea0003800000 */
[----:B------:R-:W1:Y:S02]  /*8730*/  QSPC.E.S P0, RZ, [R14+0x1c] ;  /* 0x00001c000eff73aa */ /* 0x000e640000000500 */
[----:B-1----:R-:W-:Y:S05]  /*8740*/  @!P0 BRA `(.L_x_431) ;  /* 0x0000000000188947 */ /* 0x002fea0003800000 */
[----:B0-----:R-:W-:-:S07]  /*8750*/  MOV R3, R14 ;  /* 0x0000000e00037202 */ /* 0x001fce0000000f00 */
.L_x_432:
[----:B------:R-:W0:Y:S02]  /*8760*/  LDS R14, [R3+0x1c] ;  /* 0x00001c00030e7984 */ /* 0x000e240000000800 */
[----:B0-----:R-:W-:-:S05]  /*8770*/  FADD R15, R19, R14 ;  /* 0x0000000e130f7221 */ /* 0x001fca0000000000 */
[----:B------:R-:W0:Y:S02]  /*8780*/  ATOMS.CAST.SPIN P0, [R3+0x1c], R14, R15 ;  /* 0x00001c0e0300758d */ /* 0x000e24000180000f */
[----:B0-----:R-:W-:Y:S05]  /*8790*/  @!P0 BRA `(.L_x_432) ;  /* 0xfffffffc00f08947 */ /* 0x001fea000383ffff */
[----:B------:R-:W-:Y:S05]  /*87a0*/  BRA `(.L_x_430) ;  /* 0x00000000002c7947 */ /* 0x000fea0003800000 */
.L_x_431:
[----:B------:R-:W1:Y:S02]  /*87b0*/  QSPC.E.D P0, RZ, [R14+0x1c] ;  /* 0x00001c000eff73aa */ /* 0x000e640000000700 */
[----:B-1----:R-:W-:Y:S05]  /*87c0*/  @!P0 BRA `(.L_x_433) ;  /* 0x0000000000188947 */ /* 0x002fea0003800000 */
.L_x_434:
[----:B------:R-:W2:Y:S02]  /*87d0*/  LD.E R16, [R14+0x1c] ;  /* 0x0000001c0e107980 */ /* 0x000ea40000100900 */
[----:B--2---:R-:W-:-:S06]  /*87e0*/  FADD R17, R19, R16 ;  /* 0x0000001013117221 */ /* 0x004fcc0000000000 */
[----:B------:R-:W2:Y:S02]  /*87f0*/  ATOM.E.CAST.SPIN PT, R17, [R14+0x1c], R16, R17 ;  /* 0x00001c100e11738b */ /* 0x000ea400019e0111 */
[----:B--2---:R-:W-:-:S13]  /*8800*/  ISETP.EQ.U32.AND P0, PT, R17, 0x1, PT ;  /* 0x000000011100780c */ /* 0x004fda0003f02070 */
[----:B------:R-:W-:Y:S05]  /*8810*/  @!P0 BRA `(.L_x_434) ;  /* 0xfffffffc00ec8947 */ /* 0x000fea000383ffff */
[----:B------:R-:W-:Y:S05]  /*8820*/  BRA `(.L_x_430) ;  /* 0x00000000000c7947 */ /* 0x000fea0003800000 */
.L_x_433:
[----:B0-----:R-:W2:Y:S02]  /*8830*/  LD.E R3, desc[UR8][R14.64+0x1c] ;  /* 0x00001c080e037980 */ /* 0x001ea4000c101900 */
[----:B--2---:R-:W-:-:S05]  /*8840*/  FADD R3, R19, R3 ;  /* 0x0000000313037221 */ /* 0x004fca0000000000 */
[----:B------:R1:W-:Y:S02]  /*8850*/  ST.E desc[UR8][R14.64+0x1c], R3 ;  /* 0x00001c030e007985 */ /* 0x0003e4000c101908 */
.L_x_430:
[----:B------:R-:W-:Y:S05]  /*8860*/  BSYNC.RECONVERGENT B2 ;  /* 0x0000000000027941 */ /* 0x000fea0003800200 */
.L_x_429:
[----:B------:R-:W-:-:S07]  /*8870*/  IADD3 R0, PT, PT, R0, 0x8, RZ ;  /* 0x0000000800007810 */ /* 0x000fce0007ffe0ff */
.L_x_386:
[----:B------:R-:W-:Y:S05]  /*8880*/  BSYNC.RECONVERGENT B0 ;  /* 0x0000000000007941 */ /* 0x000fea0003800200 */
.L_x_385:
[----:B------:R-:W-:-:S13]  /*8890*/  ISETP.NE.AND P0, PT, R12, RZ, PT ;  /* 0x000000ff0c00720c */ /* 0x000fda0003f05270 */
[----:B------:R-:W-:Y:S05]  /*88a0*/  @!P0 BRA `(.L_x_284) ;  /* 0x0000000c00108947 */ /* 0x000fea0003800000 */
[----:B------:R-:W-:Y:S01]  /*88b0*/  ISETP.GE.U32.AND P0, PT, R12, 0x4, PT ;  /* 0x000000040c00780c */ /* 0x000fe20003f06070 */
[----:B------:R-:W-:Y:S01]  /*88c0*/  BSSY.RECONVERGENT B0, `(.L_x_435) ;  /* 0x000006e000007945 */ /* 0x000fe20003800200 */
[----:B------:R-:W-:-:S11]  /*88d0*/  LOP3.LUT R10, R10, 0x3, RZ, 0xc0, !PT ;  /* 0x000000030a0a7812 */ /* 0x000fd600078ec0ff */
[----:B------:R-:W-:Y:S05]  /*88e0*/  @!P0 BRA `(.L_x_436) ;  /* 0x0000000400ac8947 */ /* 0x000fea0003800000 */
[----:B01----:R-:W-:-:S05]  /*88f0*/  IADD3 R15, PT, PT, R11, R0, RZ ;  /* 0x000000000b0f7210 */ /* 0x003fca0007ffe0ff */
        /* <DEDUP_REMOVED lines=11> */
.L_x_440:
[----:B------:R-:W0:Y:S02]  /*89b0*/  LDS R18, [R3] ;  /* 0x0000000003127984 */ /* 0x000e240000000800 */
[----:B0-----:R-:W-:-:S05]  /*89c0*/  FADD R19, R21, R18 ;  /* 0x0000001215137221 */ /* 0x001fca0000000000 */
[----:B------:R-:W0:Y:S02]  /*89d0*/  ATOMS.CAST.SPIN P0, [R3], R18, R19 ;  /* 0x000000120300758d */ /* 0x000e240001800013 */
[----:B0-----:R-:W-:Y:S05]  /*89e0*/  @!P0 BRA `(.L_x_440) ;  /* 0xfffffffc00f08947 */ /* 0x001fea000383ffff */
[----:B------:R-:W-:Y:S05]  /*89f0*/  BRA `(.L_x_438) ;  /* 0x00000000002c7947 */ /* 0x000fea0003800000 */
.L_x_439:
[----:B------:R-:W0:Y:S02]  /*8a00*/  QSPC.E.D P0, RZ, [R14] ;  /* 0x000000000eff73aa */ /* 0x000e240000000700 */
[----:B0-----:R-:W-:Y:S05]  /*8a10*/  @!P0 BRA `(.L_x_441) ;  /* 0x0000000000188947 */ /* 0x001fea0003800000 */
.L_x_442:
[----:B------:R-:W2:Y:S02]  /*8a20*/  LD.E R18, [R14] ;  /* 0x000000000e127980 */ /* 0x000ea40000100900 */
[----:B--2---:R-:W-:-:S06]  /*8a30*/  FADD R19, R21, R18 ;  /* 0x0000001215137221 */ /* 0x004fcc0000000000 */
[----:B------:R-:W2:Y:S02]  /*8a40*/  ATOM.E.CAST.SPIN PT, R19, [R14], R18, R19 ;  /* 0x000000120e13738b */ /* 0x000ea400019e0113 */
[----:B--2---:R-:W-:-:S13]  /*8a50*/  ISETP.EQ.U32.AND P0, PT, R19, 0x1, PT ;  /* 0x000000011300780c */ /* 0x004fda0003f02070 */
[----:B------:R-:W-:Y:S05]  /*8a60*/  @!P0 BRA `(.L_x_442) ;  /* 0xfffffffc00ec8947 */ /* 0x000fea000383ffff */
[----:B------:R-:W-:Y:S05]  /*8a70*/  BRA `(.L_x_438) ;  /* 0x00000000000c7947 */ /* 0x000fea0003800000 */
.L_x_441:
[----:B------:R-:W2:Y:S02]  /*8a80*/  LD.E R3, desc[UR8][R14.64] ;  /* 0x000000080e037980 */ /* 0x000ea4000c101900 */
[----:B--2---:R-:W-:-:S05]  /*8a90*/  FADD R3, R21, R3 ;  /* 0x0000000315037221 */ /* 0x004fca0000000000 */
[----:B------:R0:W-:Y:S02]  /*8aa0*/  ST.E desc[UR8][R14.64], R3 ;  /* 0x000000030e007985 */ /* 0x0001e4000c101908 */
.L_x_438:
[----:B------:R-:W-:Y:S05]  /*8ab0*/  BSYNC.RECONVERGENT B2 ;  /* 0x0000000000027941 */ /* 0x000fea0003800200 */
.L_x_437:
        /* <DEDUP_REMOVED lines=9> */
.L_x_446:
[----:B------:R-:W0:Y:S02]  /*8b50*/  LDS R18, [R3+0x4] ;  /* 0x0000040003127984 */ /* 0x000e240000000800 */
[----:B0-----:R-:W-:-:S05]  /*8b60*/  FADD R19, R21, R18 ;  /* 0x0000001215137221 */ /* 0x001fca0000000000 */
[----:B------:R-:W0:Y:S02]  /*8b70*/  ATOMS.CAST.SPIN P0, [R3+0x4], R18, R19 ;  /* 0x000004120300758d */ /* 0x000e240001800013 */
[----:B0-----:R-:W-:Y:S05]  /*8b80*/  @!P0 BRA `(.L_x_446) ;  /* 0xfffffffc00f08947 */ /* 0x001fea000383ffff */
[----:B------:R-:W-:Y:S05]  /*8b90*/  BRA `(.L_x_444) ;  /* 0x00000000002c7947 */ /* 0x000fea0003800000 */
.L_x_445:
[----:B------:R-:W0:Y:S02]  /*8ba0*/  QSPC.E.D P0, RZ, [R14+0x4] ;  /* 0x000004000eff73aa */ /* 0x000e240000000700 */
[----:B0-----:R-:W-:Y:S05]  /*8bb0*/  @!P0 BRA `(.L_x_447) ;  /* 0x0000000000188947 */ /* 0x001fea0003800000 */
.L_x_448:
[----:B------:R-:W2:Y:S02]  /*8bc0*/  LD.E R18, [R14+0x4] ;  /* 0x000000040e127980 */ /* 0x000ea40000100900 */
[----:B--2---:R-:W-:-:S06]  /*8bd0*/  FADD R19, R21, R18 ;  /* 0x0000001215137221 */ /* 0x004fcc0000000000 */
[----:B------:R-:W2:Y:S02]  /*8be0*/  ATOM.E.CAST.SPIN PT, R19, [R14+0x4], R18, R19 ;  /* 0x000004120e13738b */ /* 0x000ea400019e0113 */
[----:B--2---:R-:W-:-:S13]  /*8bf0*/  ISETP.EQ.U32.AND P0, PT, R19, 0x1, PT ;  /* 0x000000011300780c */ /* 0x004fda0003f02070 */
[----:B------:R-:W-:Y:S05]  /*8c00*/  @!P0 BRA `(.L_x_448) ;  /* 0xfffffffc00ec8947 */ /* 0x000fea000383ffff */
[----:B------:R-:W-:Y:S05]  /*8c10*/  BRA `(.L_x_444) ;  /* 0x00000000000c7947 */ /* 0x000fea0003800000 */
.L_x_447:
[----:B------:R-:W2:Y:S02]  /*8c20*/  LD.E R3, desc[UR8][R14.64+0x4] ;  /* 0x000004080e037980 */ /* 0x000ea4000c101900 */
[----:B--2---:R-:W-:-:S05]  /*8c30*/  FADD R3, R21, R3 ;  /* 0x0000000315037221 */ /* 0x004fca0000000000 */
[----:B------:R0:W-:Y:S02]  /*8c40*/  ST.E desc[UR8][R14.64+0x4], R3 ;  /* 0x000004030e007985 */ /* 0x0001e4000c101908 */
.L_x_444:
[----:B------:R-:W-:Y:S05]  /*8c50*/  BSYNC.RECONVERGENT B2 ;  /* 0x0000000000027941 */ /* 0x000fea0003800200 */
.L_x_443:
        /* <DEDUP_REMOVED lines=9> */
.L_x_452:
[----:B------:R-:W0:Y:S02]  /*8cf0*/  LDS R18, [R3+0x8] ;  /* 0x0000080003127984 */ /* 0x000e240000000800 */
[----:B0-----:R-:W-:-:S05]  /*8d00*/  FADD R19, R21, R18 ;  /* 0x0000001215137221 */ /* 0x001fca0000000000 */
[----:B------:R-:W0:Y:S02]  /*8d10*/  ATOMS.CAST.SPIN P0, [R3+0x8], R18, R19 ;  /* 0x000008120300758d */ /* 0x000e240001800013 */
[----:B0-----:R-:W-:Y:S05]  /*8d20*/  @!P0 BRA `(.L_x_452) ;  /* 0xfffffffc00f08947 */ /* 0x001fea000383ffff */
[----:B------:R-:W-:Y:S05]  /*8d30*/  BRA `(.L_x_450) ;  /* 0x00000000002c7947 */ /* 0x000fea0003800000 */
.L_x_451:
[----:B------:R-:W0:Y:S02]  /*8d40*/  QSPC.E.D P0, RZ, [R14+0x8] ;  /* 0x000008000eff73aa */ /* 0x000e240000000700 */
[----:B0-----:R-:W-:Y:S05]  /*8d50*/  @!P0 BRA `(.L_x_453) ;  /* 0x0000000000188947 */ /* 0x001fea0003800000 */
.L_x_454:
[----:B------:R-:W2:Y:S02]  /*8d60*/  LD.E R18, [R14+0x8] ;  /* 0x000000080e127980 */ /* 0x000ea40000100900 */
[----:B--2---:R-:W-:-:S06]  /*8d70*/  FADD R19, R21, R18 ;  /* 0x0000001215137221 */ /* 0x004fcc0000000000 */
[----:B------:R-:W2:Y:S02]  /*8d80*/  ATOM.E.CAST.SPIN PT, R19, [R14+0x8], R18, R19 ;  /* 0x000008120e13738b */ /* 0x000ea400019e0113 */
[----:B--2---:R-:W-:-:S13]  /*8d90*/  ISETP.EQ.U32.AND P0, PT, R19, 0x1, PT ;  /* 0x000000011300780c */ /* 0x004fda0003f02070 */
[----:B------:R-:W-:Y:S05]  /*8da0*/  @!P0 BRA `(.L_x_454) ;  /* 0xfffffffc00ec8947 */ /* 0x000fea000383ffff */
[----:B------:R-:W-:Y:S05]  /*8db0*/  BRA `(.L_x_450) ;  /* 0x00000000000c7947 */ /* 0x000fea0003800000 */
.L_x_453:
[----:B------:R-:W2:Y:S02]  /*8dc0*/  LD.E R3, desc[UR8][R14.64+0x8] ;  /* 0x000008080e037980 */ /* 0x000ea4000c101900 */
[----:B--2---:R-:W-:-:S05]  /*8dd0*/  FADD R3, R21, R3 ;  /* 0x0000000315037221 */ /* 0x004fca0000000000 */
[----:B------:R0:W-:Y:S02]  /*8de0*/  ST.E desc[UR8][R14.64+0x8], R3 ;  /* 0x000008030e007985 */ /* 0x0001e4000c101908 */
.L_x_450:
[----:B------:R-:W-:Y:S05]  /*8df0*/  BSYNC.RECONVERGENT B2 ;  /* 0x0000000000027941 */ /* 0x000fea0003800200 */
.L_x_449:
        /* <DEDUP_REMOVED lines=8> */
.L_x_458:
[----:B------:R-:W0:Y:S02]  /*8e80*/  LDS R14, [R3+0xc] ;  /* 0x00000c00030e7984 */ /* 0x000e240000000800 */
[----:B0-----:R-:W-:-:S05]  /*8e90*/  FADD R15, R19, R14 ;  /* 0x0000000e130f7221 */ /* 0x001fca0000000000 */
[----:B------:R-:W0:Y:S02]  /*8ea0*/  ATOMS.CAST.SPIN P0, [R3+0xc], R14, R15 ;  /* 0x00000c0e0300758d */ /* 0x000e24000180000f */
[----:B0-----:R-:W-:Y:S05]  /*8eb0*/  @!P0 BRA `(.L_x_458) ;  /* 0xfffffffc00f08947 */ /* 0x001fea000383ffff */
[----:B------:R-:W-:Y:S05]  /*8ec0*/  BRA `(.L_x_456) ;  /* 0x00000000002c7947 */ /* 0x000fea0003800000 */
.L_x_457:
[----:B------:R-:W1:Y:S02]  /*8ed0*/  QSPC.E.D P0, RZ, [R14+0xc] ;  /* 0x00000c000eff73aa */ /* 0x000e640000000700 */
[----:B-1----:R-:W-:Y:S05]  /*8ee0*/  @!P0 BRA `(.L_x_459) ;  /* 0x0000000000188947 */ /* 0x002fea0003800000 */
.L_x_460:
[----:B------:R-:W2:Y:S02]  /*8ef0*/  LD.E R16, [R14+0xc] ;  /* 0x0000000c0e107980 */ /* 0x000ea40000100900 */
[----:B--2---:R-:W-:-:S06]  /*8f00*/  FADD R17, R19, R16 ;  /* 0x0000001013117221 */ /* 0x004fcc0000000000 */
[----:B------:R-:W2:Y:S02]  /*8f10*/  ATOM.E.CAST.SPIN PT, R17, [R14+0xc], R16, R17 ;  /* 0x00000c100e11738b */ /* 0x000ea400019e0111 */
[----:B--2---:R-:W-:-:S13]  /*8f20*/  ISETP.EQ.U32.AND P0, PT, R17, 0x1, PT ;  /* 0x000000011100780c */ /* 0x004fda0003f02070 */
[----:B------:R-:W-:Y:S05]  /*8f30*/  @!P0 BRA `(.L_x_460) ;  /* 0xfffffffc00ec8947 */ /* 0x000fea000383ffff */
[----:B------:R-:W-:Y:S05]  /*8f40*/  BRA `(.L_x_456) ;  /* 0x00000000000c7947 */ /* 0x000fea0003800000 */
.L_x_459:
[----:B0-----:R-:W2:Y:S02]  /*8f50*/  LD.E R3, desc[UR8][R14.64+0xc] ;  /* 0x00000c080e037980 */ /* 0x001ea4000c101900 */
[----:B--2---:R-:W-:-:S05]  /*8f60*/  FADD R3, R19, R3 ;  /* 0x0000000313037221 */ /* 0x004fca0000000000 */
[----:B------:R1:W-:Y:S02]  /*8f70*/  ST.E desc[UR8][R14.64+0xc], R3 ;  /* 0x00000c030e007985 */ /* 0x0003e4000c101908 */
.L_x_456:
[----:B------:R-:W-:Y:S05]  /*8f80*/  BSYNC.RECONVERGENT B2 ;  /* 0x0000000000027941 */ /* 0x000fea0003800200 */
.L_x_455:
[----:B------:R-:W-:-:S07]  /*8f90*/  IADD3 R0, PT, PT, R0, 0x4, RZ ;  /* 0x0000000400007810 */ /* 0x000fce0007ffe0ff */
.L_x_436:
[----:B------:R-:W-:Y:S05]  /*8fa0*/  BSYNC.RECONVERGENT B0 ;  /* 0x0000000000007941 */ /* 0x000fea0003800200 */
.L_x_435:
[----:B------:R-:W-:-:S13]  /*8fb0*/  ISETP.NE.AND P0, PT, R10, RZ, PT ;  /* 0x000000ff0a00720c */ /* 0x000fda0003f05270 */
[----:B------:R-:W-:Y:S05]  /*8fc0*/  @!P0 BRA `(.L_x_284) ;  /* 0x0000000400488947 */ /* 0x000fea0003800000 */
[----:B------:R-:W-:-:S05]  /*8fd0*/  IADD3 R11, PT, PT, R11, R0, RZ ;  /* 0x000000000b0b7210 */ /* 0x000fca0007ffe0ff */
[----:B-----5:R-:W-:-:S04]  /*8fe0*/  IMAD.WIDE R8, R11, 0x4, R8 ;  /* 0x000000040b087825 */ /* 0x020fc800078e0208 */
[----:B------:R-:W-:-:S05]  /*8ff0*/  IMAD.WIDE R12, R13, 0x4, R8 ;  /* 0x000000040d0c7825 */ /* 0x000fca00078e0208 */
[----:B------:R-:W0:Y:S02]  /*9000*/  LD.E R0, desc[UR8][R12.64] ;  /* 0x000000080c007980 */ /* 0x000e24000c101900 */
[----:B01----:R-:W-:-:S05]  /*9010*/  FMUL.D2 R3, R0, -0.10000000149011611938 ;  /* 0xbdcccccd00037820 */ /* 0x003fca0000300000 */
[----:B------:R0:W-:Y:S01]  /*9020*/  ATOM.E.ADD.F32.FTZ.RN.STRONG.GPU P0, RZ, desc[UR8][R8.64], R3 ;  /* 0x8000000308ff79a2 */ /* 0x0001e2000c10f308 */
[----:B------:R-:W-:Y:S04]  /*9030*/  BSSY.RECONVERGENT B0, `(.L_x_461) ;  /* 0x0000016000007945 */ /* 0x000fe80003800200 */
[----:B0-----:R-:W-:Y:S05]  /*9040*/  @P0 BRA `(.L_x_462) ;  /* 0x0000000000500947 */ /* 0x001fea0003800000 */
[----:B------:R-:W0:Y:S02]  /*9050*/  QSPC.E.S P0, RZ, [R8] ;  /* 0x0000000008ff73aa */ /* 0x000e240000000500 */
[----:B0-----:R-:W-:Y:S05]  /*9060*/  @!P0 BRA `(.L_x_463) ;  /* 0x00000000001c8947 */ /* 0x001fea0003800000 */
[----:B------:R-:W-:-:S04]  /*9070*/  MOV R14, R8 ;  /* 0x00000008000e7202 */ /* 0x000fc80000000f00 */
[----:B------:R-:W-:-:S07]  /*9080*/  MOV R0, R14 ;  /* 0x0000000e00007202 */ /* 0x000fce0000000f00 */
.L_x_464:
[----:B------:R-:W0:Y:S02]  /*9090*/  LDS R14, [R0] ;  /* 0x00000000000e7984 */ /* 0x000e240000000800 */
[----:B0-----:R-:W-:-:S05]  /*90a0*/  FADD R15, R3, R14 ;  /* 0x0000000e030f7221 */ /* 0x001fca0000000000 */
[----:B------:R-:W0:Y:S02]  /*90b0*/  ATOMS.CAST.SPIN P0, [R0], R14, R15 ;  /* 0x0000000e0000758d */ /* 0x000e24000180000f */
[----:B0-----:R-:W-:Y:S05]  /*90c0*/  @!P0 BRA `(.L_x_464) ;  /* 0xfffffffc00f08947 */ /* 0x001fea000383ffff */
[----:B------:R-:W-:Y:S05]  /*90d0*/  BRA `(.L_x_462) ;  /* 0x00000000002c7947 */ /* 0x000fea0003800000 */
.L_x_463:
[----:B------:R-:W0:Y:S02]  /*90e0*/  QSPC.E.D P0, RZ, [R8] ;  /* 0x0000000008ff73aa */ /* 0x000e240000000700 */
[----:B0-----:R-:W-:Y:S05]  /*90f0*/  @!P0 BRA `(.L_x_465) ;  /* 0x0000000000188947 */ /* 0x001fea0003800000 */
.L_x_466:
[----:B------:R-:W2:Y:S02]  /*9100*/  LD.E R14, [R8] ;  /* 0x00000000080e7980 */ /* 0x000ea40000100900 */
[----:B--2---:R-:W-:-:S06]  /*9110*/  FADD R15, R3, R14 ;  /* 0x0000000e030f7221 */ /* 0x004fcc0000000000 */
[----:B------:R-:W2:Y:S02]  /*9120*/  ATOM.E.CAST.SPIN PT, R15, [R8], R14, R15 ;  /* 0x0000000e080f738b */ /* 0x000ea400019e010f */
[----:B--2---:R-:W-:-:S13]  /*9130*/  ISETP.EQ.U32.AND P0, PT, R15, 0x1, PT ;  /* 0x000000010f00780c */ /* 0x004fda0003f02070 */
[----:B------:R-:W-:Y:S05]  /*9140*/  @!P0 BRA `(.L_x_466) ;  /* 0xfffffffc00ec8947 */ /* 0x000fea000383ffff */
[----:B------:R-:W-:Y:S05]  /*9150*/  BRA `(.L_x_462) ;  /* 0x00000000000c7947 */ /* 0x000fea0003800000 */
.L_x_465:
[----:B------:R-:W2:Y:S02]  /*9160*/  LD.E R0, desc[UR8][R8.64] ;  /* 0x0000000808007980 */ /* 0x000ea4000c101900 */
[----:B--2---:R-:W-:-:S05]  /*9170*/  FADD R3, R3, R0 ;  /* 0x0000000003037221 */ /* 0x004fca0000000000 */
[----:B------:R0:W-:Y:S02]  /*9180*/  ST.E desc[UR8][R8.64], R3 ;  /* 0x0000000308007985 */ /* 0x0001e4000c101908 */
.L_x_462:
[----:B------:R-:W-:Y:S05]  /*9190*/  BSYNC.RECONVERGENT B0 ;  /* 0x0000000000007941 */ /* 0x000fea0003800200 */
.L_x_461:
        /* <DEDUP_REMOVED lines=11> */
.L_x_470:
[----:B------:R-:W0:Y:S02]  /*9250*/  LDS R14, [R0+0x4] ;  /* 0x00000400000e7984 */ /* 0x000e240000000800 */
[----:B0-----:R-:W-:-:S05]  /*9260*/  FADD R15, R3, R14 ;  /* 0x0000000e030f7221 */ /* 0x001fca0000000000 */
[----:B------:R-:W0:Y:S02]  /*9270*/  ATOMS.CAST.SPIN P0, [R0+0x4], R14, R15 ;  /* 0x0000040e0000758d */ /* 0x000e24000180000f */
[----:B0-----:R-:W-:Y:S05]  /*9280*/  @!P0 BRA `(.L_x_470) ;  /* 0xfffffffc00f08947 */ /* 0x001fea000383ffff */
[----:B------:R-:W-:Y:S05]  /*9290*/  BRA `(.L_x_468) ;  /* 0x00000000002c7947 */ /* 0x000fea0003800000 */
.L_x_469:
[----:B------:R-:W0:Y:S02]  /*92a0*/  QSPC.E.D P0, RZ, [R8+0x4] ;  /* 0x0000040008ff73aa */ /* 0x000e240000000700 */
[----:B0-----:R-:W-:Y:S05]  /*92b0*/  @!P0 BRA `(.L_x_471) ;  /* 0x0000000000188947 */ /* 0x001fea0003800000 */
.L_x_472:
[----:B------:R-:W2:Y:S02]  /*92c0*/  LD.E R14, [R8+0x4] ;  /* 0x00000004080e7980 */ /* 0x000ea40000100900 */
[----:B--2---:R-:W-:-:S06]  /*92d0*/  FADD R15, R3, R14 ;  /* 0x0000000e030f7221 */ /* 0x004fcc0000000000 */
[----:B------:R-:W2:Y:S02]  /*92e0*/  ATOM.E.CAST.SPIN PT, R15, [R8+0x4], R14, R15 ;  /* 0x0000040e080f738b */ /* 0x000ea400019e010f */
[----:B--2---:R-:W-:-:S13]  /*92f0*/  ISETP.EQ.U32.AND P0, PT, R15, 0x1, PT ;  /* 0x000000010f00780c */ /* 0x004fda0003f02070 */
[----:B------:R-:W-:Y:S05]  /*9300*/  @!P0 BRA `(.L_x_472) ;  /* 0xfffffffc00ec8947 */ /* 0x000fea000383ffff */
[----:B------:R-:W-:Y:S05]  /*9310*/  BRA `(.L_x_468) ;  /* 0x00000000000c7947 */ /* 0x000fea0003800000 */
.L_x_471:
[----:B------:R-:W2:Y:S02]  /*9320*/  LD.E R0, desc[UR8][R8.64+0x4] ;  /* 0x0000040808007980 */ /* 0x000ea4000c101900 */
[----:B--2---:R-:W-:-:S05]  /*9330*/  FADD R3, R3, R0 ;  /* 0x0000000003037221 */ /* 0x004fca0000000000 */
[----:B------:R0:W-:Y:S02]  /*9340*/  ST.E desc[UR8][R8.64+0x4], R3 ;  /* 0x0000040308007985 */ /* 0x0001e4000c101908 */
.L_x_468:
[----:B------:R-:W-:Y:S05]  /*9350*/  BSYNC.RECONVERGENT B0 ;  /* 0x0000000000007941 */ /* 0x000fea0003800200 */
.L_x_467:
        /* <DEDUP_REMOVED lines=9> */
.L_x_474:
[----:B------:R-:W0:Y:S02]  /*93f0*/  LDS R8, [R0+0x8] ;  /* 0x0000080000087984 */ /* 0x000e240000000800 */
[----:B0-----:R-:W-:-:S05]  /*9400*/  FADD R9, R3, R8 ;  /* 0x0000000803097221 */ /* 0x001fca0000000000 */
[----:B------:R-:W0:Y:S02]  /*9410*/  ATOMS.CAST.SPIN P0, [R0+0x8], R8, R9 ;  /* 0x000008080000758d */ /* 0x000e240001800009 */
[----:B0-----:R-:W-:Y:S05]  /*9420*/  @!P0 BRA `(.L_x_474) ;  /* 0xfffffffc00f08947 */ /* 0x001fea000383ffff */
[----:B------:R-:W-:Y:S05]  /*9430*/  BRA `(.L_x_284) ;  /* 0x00000000002c7947 */ /* 0x000fea0003800000 */
.L_x_473:
[----:B------:R-:W0:Y:S02]  /*9440*/  QSPC.E.D P0, RZ, [R8+0x8] ;  /* 0x0000080008ff73aa */ /* 0x000e240000000700 */
[----:B0-----:R-:W-:Y:S05]  /*9450*/  @!P0 BRA `(.L_x_475) ;  /* 0x0000000000188947 */ /* 0x001fea0003800000 */
.L_x_476:
[----:B------:R-:W2:Y:S02]  /*9460*/  LD.E R10, [R8+0x8] ;  /* 0x00000008080a7980 */ /* 0x000ea40000100900 */
[----:B--2---:R-:W-:-:S06]  /*9470*/  FADD R11, R3, R10 ;  /* 0x0000000a030b7221 */ /* 0x004fcc0000000000 */
[----:B------:R-:W2:Y:S02]  /*9480*/  ATOM.E.CAST.SPIN PT, R11, [R8+0x8], R10, R11 ;  /* 0x0000080a080b738b */ /* 0x000ea400019e010b */
[----:B--2---:R-:W-:-:S13]  /*9490*/  ISETP.EQ.U32.AND P0, PT, R11, 0x1, PT ;  /* 0x000000010b00780c */ /* 0x004fda0003f02070 */
[----:B------:R-:W-:Y:S05]  /*94a0*/  @!P0 BRA `(.L_x_476) ;  /* 0xfffffffc00ec8947 */ /* 0x000fea000383ffff */
[----:B------:R-:W-:Y:S05]  /*94b0*/  BRA `(.L_x_284) ;  /* 0x00000000000c7947 */ /* 0x000fea0003800000 */
.L_x_475:
[----:B------:R-:W2:Y:S02]  /*94c0*/  LD.E R0, desc[UR8][R8.64+0x8] ;  /* 0x0000080808007980 */ /* 0x000ea4000c101900 */
[----:B--2---:R-:W-:-:S05]  /*94d0*/  FADD R3, R3, R0 ;  /* 0x0000000003037221 */ /* 0x004fca0000000000 */
[----:B------:R2:W-:Y:S02]  /*94e0*/  ST.E desc[UR8][R8.64+0x8], R3 ;  /* 0x0000080308007985 */ /* 0x0005e4000c101908 */
.L_x_284:
[----:B------:R-:W-:Y:S05]  /*94f0*/  BSYNC.RECONVERGENT B1 ;  /* 0x0000000000017941 */ /* 0x000fea0003800200 */
.L_x_88:
[----:B------:R-:W-:Y:S06]  /*9500*/  BAR.SYNC.DEFER_BLOCKING 0x0 ;  /* 0x0000000000007b1d */ /* 0x000fec0000010000 */
[----:B------:R-:W3:Y:S01]  /*9510*/  LD.E R11, desc[UR8][R30.64] ;  /* 0x000000081e0b7980 */ /* 0x000ee2000c101900 */
[----:B------:R-:W-:Y:S01]  /*9520*/  BSSY.RECONVERGENT B0, `(.L_x_477) ;  /* 0x000001f000007945 */ /* 0x000fe20003800200 */
[----:B---3--:R-:W-:-:S13]  /*9530*/  ISETP.GE.AND P0, PT, R6, R11, PT ;  /* 0x0000000b0600720c */ /* 0x008fda0003f06270 */
[----:B------:R-:W-:Y:S05]  /*9540*/  @P0 BRA `(.L_x_478) ;  /* 0x0000000000700947 */ /* 0x000fea0003800000 */
[----:B012--5:R-:W2:Y:S01]  /*9550*/  LD.E.64 R8, desc[UR8][R30.64+0x40] ;  /* 0x000040081e087980 */ /* 0x027ea2000c101b00 */
[----:B------:R-:W-:-:S04]  /*9560*/  IMAD R11, R11, UR7, R6 ;  /* 0x000000070b0b7c24 */ /* 0x000fc8000f8e0206 */
[----:B--2---:R-:W-:Y:S02]  /*9570*/  IMAD.WIDE R10, R11, 0x4, R8 ;  /* 0x000000040b0a7825 */ /* 0x004fe400078e0208 */
[----:B------:R-:W2:Y:S04]  /*9580*/  LD.E.64 R8, desc[UR8][R30.64+0x18] ;  /* 0x000018081e087980 */ /* 0x000ea8000c101b00 */
[----:B------:R-:W3:Y:S01]  /*9590*/  LD.E R10, desc[UR8][R10.64] ;  /* 0x000000080a0a7980 */ /* 0x000ee2000c101900 */
[----:B--2---:R-:W-:-:S04]  /*95a0*/  IMAD.WIDE.U32 R8, R6, 0x4, R8 ;  /* 0x0000000406087825 */ /* 0x004fc800078e0008 */
[----:B---3--:R-:W-:-:S05]  /*95b0*/  FMUL.D2 R3, R10, -0.10000000149011611938 ;  /* 0xbdcccccd0a037820 */ /* 0x008fca0000300000 */
[----:B------:R0:W-:Y:S02]  /*95c0*/  ATOM.E.ADD.F32.FTZ.RN.STRONG.GPU P0, RZ, desc[UR8][R8.64], R3 ;  /* 0x8000000308ff79a2 */ /* 0x0001e4000c10f308 */
[----:B0-----:R-:W-:Y:S05]  /*95d0*/  @P0 BRA `(.L_x_478) ;  /* 0x00000000004c0947 */ /* 0x001fea0003800000 */
[----:B------:R-:W0:Y:S02]  /*95e0*/  QSPC.E.S P0, RZ, [R8] ;  /* 0x0000000008ff73aa */ /* 0x000e240000000500 */
[----:B0-----:R-:W-:Y:S05]  /*95f0*/  @!P0 BRA `(.L_x_479) ;  /* 0x0000000000188947 */ /* 0x001fea0003800000 */
[----:B------:R-:W-:-:S07]  /*9600*/  MOV R0, R8 ;  /* 0x0000000800007202 */ /* 0x000fce0000000f00 */
.L_x_480:
[----:B------:R-:W0:Y:S02]  /*9610*/  LDS R8, [R0] ;  /* 0x0000000000087984 */ /* 0x000e240000000800 */
[----:B0-----:R-:W-:-:S05]  /*9620*/  FADD R9, R3, R8 ;  /* 0x0000000803097221 */ /* 0x001fca0000000000 */
[----:B------:R-:W0:Y:S02]  /*9630*/  ATOMS.CAST.SPIN P0, [R0], R8, R9 ;  /* 0x000000080000758d */ /* 0x000e240001800009 */
[----:B0-----:R-:W-:Y:S05]  /*9640*/  @!P0 BRA `(.L_x_480) ;  /* 0xfffffffc00f08947 */ /* 0x001fea000383ffff */
[----:B------:R-:W-:Y:S05]  /*9650*/  BRA `(.L_x_478) ;  /* 0x00000000002c7947 */ /* 0x000fea0003800000 */
.L_x_479:
[----:B------:R-:W0:Y:S02]  /*9660*/  QSPC.E.D P0, RZ, [R8] ;  /* 0x0000000008ff73aa */ /* 0x000e240000000700 */
[----:B0-----:R-:W-:Y:S05]  /*9670*/  @!P0 BRA `(.L_x_481) ;  /* 0x0000000000188947 */ /* 0x001fea0003800000 */
.L_x_482:
[----:B------:R-:W2:Y:S02]  /*9680*/  LD.E R10, [R8] ;  /* 0x00000000080a7980 */ /* 0x000ea40000100900 */
[----:B--2---:R-:W-:-:S06]  /*9690*/  FADD R11, R3, R10 ;  /* 0x0000000a030b7221 */ /* 0x004fcc0000000000 */
[----:B------:R-:W2:Y:S02]  /*96a0*/  ATOM.E.CAST.SPIN PT, R11, [R8], R10, R11 ;  /* 0x0000000a080b738b */ /* 0x000ea400019e010b */
[----:B--2---:R-:W-:-:S13]  /*96b0*/  ISETP.EQ.U32.AND P0, PT, R11, 0x1, PT ;  /* 0x000000010b00780c */ /* 0x004fda0003f02070 */
[----:B------:R-:W-:Y:S05]  /*96c0*/  @!P0 BRA `(.L_x_482) ;  /* 0xfffffffc00ec8947 */ /* 0x000fea000383ffff */
[----:B------:R-:W-:Y:S05]  /*96d0*/  BRA `(.L_x_478) ;  /* 0x00000000000c7947 */ /* 0x000fea0003800000 */
.L_x_481:
[----:B------:R-:W2:Y:S02]  /*96e0*/  LD.E R0, desc[UR8][R8.64] ;  /* 0x0000000808007980 */ /* 0x000ea4000c101900 */
[----:B--2---:R-:W-:-:S05]  /*96f0*/  FADD R3, R3, R0 ;  /* 0x0000000003037221 */ /* 0x004fca0000000000 */
[----:B------:R3:W-:Y:S02]  /*9700*/  ST.E desc[UR8][R8.64], R3 ;  /* 0x0000000308007985 */ /* 0x0007e4000c101908 */
.L_x_478:
[----:B------:R-:W-:Y:S05]  /*9710*/  BSYNC.RECONVERGENT B0 ;  /* 0x0000000000007941 */ /* 0x000fea0003800200 */
.L_x_477:
[----:B------:R-:W-:Y:S01]  /*9720*/  BAR.SYNC.DEFER_BLOCKING 0x0 ;  /* 0x0000000000007b1d */ /* 0x000fe20000010000 */
[----:B------:R-:W-:Y:S02]  /*9730*/  ISETP.GT.U32.AND P0, PT, R7, 0x1, PT ;  /* 0x000000010700780c */ /* 0x000fe40003f04070 */
[----:B------:R-:W-:-:S11]  /*9740*/  MOV R7, R2 ;  /* 0x0000000200077202 */ /* 0x000fd60000000f00 */
[----:B------:R-:W-:Y:S05]  /*9750*/  @P0 BRA `(.L_x_483) ;  /* 0xffffff6800680947 */ /* 0x000fea000383ffff */
[----:B------:R-:W-:Y:S05]  /*9760*/  EXIT ;  /* 0x000000000000794d */ /* 0x000fea0003800000 */
.L_x_484:
        /* <DEDUP_REMOVED lines=9> */
.L_x_487:


//--------------------- .nv.shared._Z6k_stepP7network --------------------------
	.section	.nv.shared._Z6k_stepP7network,"aw",@nobits
	.sectionflags	@""
	.align	4
.nv.shared._Z6k_stepP7network:
	.zero		5120


//--------------------- .nv.shared.reserved.0     --------------------------
	.section	.nv.shared.reserved.0,"aw",@nobits
	.weak		__nv_reservedSMEM_offset_0_alias
	.size		__nv_reservedSMEM_offset_0_alias, 0, 64
	.other		__nv_reservedSMEM_offset_0_alias,@"STO_CUDA_RESERVED_SHARED STV_DEFAULT"
__nv_reservedSMEM_offset_0_alias:
	.zero		0
	.zero		64


//--------------------- .nv.shared._Z18k_back_propagationP7network --------------------------
	.section	.nv.shared._Z18k_back_propagationP7network,"aw",@nobits
	.sectionflags	@""
	.align	4
.nv.shared._Z18k_back_propagationP7network:
	.zero		13312


//--------------------- .nv.constant0._Z6k_stepP7network --------------------------
	.section	.nv.constant0._Z6k_stepP7network,"a",@progbits
	.sectionflags	@""
	.align	4
.nv.constant0._Z6k_stepP7network:
	.zero		904


//--------------------- .nv.constant0._Z18k_back_propagationP7network --------------------------
	.section	.nv.constant0._Z18k_back_propagationP7network,"a",@progbits
	.sectionflags	@""
	.align	4
.nv.constant0._Z18k_back_propagationP7network:
	.zero		904


//--------------------- SYMBOLS --------------------------

	.type		.nv.reservedSmem.offset0,@object
	.size		.nv.reservedSmem.offset0,0x4
	.type		.nv.reservedSmem.cap,@object
	.size		.nv.reservedSmem.cap,0x4
